def attn_fwd(
    Q,
    K,
    V,
    Out,
    Lse,
    sm_scale,
    stride_qz,
    stride_qh,
    stride_qm,
    stride_qk,
    stride_kz,
    stride_kh,
    stride_kn,
    stride_kk,
    stride_vz,
    stride_vh,
    stride_vn,
    stride_vk,
    stride_oz,
    stride_oh,
    stride_om,
    stride_ok,
    seqlen_q,
    seqlen_k,
    BLOCK_M: tl.constexpr,
    BLOCK_N: tl.constexpr,
    HEAD_DIM: tl.constexpr,
    CAUSAL: tl.constexpr,
):
    start_m = tl.program_id(0)
    off_hz = tl.program_id(1)
    q_off = off_hz * stride_qh
    k_off = off_hz * stride_kh
    v_off = off_hz * stride_vh
    offs_m = start_m * BLOCK_M + tl.arange(0, BLOCK_M)
    offs_d = tl.arange(0, HEAD_DIM)
    offs_n = tl.arange(0, BLOCK_N)
    q_ptrs = Q + q_off + offs_m[:, None] * stride_qm + offs_d[None, :] * stride_qk
    k_ptrs = K + k_off + offs_d[:, None] * stride_kk + offs_n[None, :] * stride_kn
    v_ptrs = V + v_off + offs_n[:, None] * stride_vn + offs_d[None, :] * stride_vk
    m_i = tl.full([BLOCK_M], float("-inf"), dtype=tl.float32)
    l_i = tl.zeros([BLOCK_M], dtype=tl.float32) + 1.0
    acc = tl.zeros([BLOCK_M, HEAD_DIM], dtype=tl.float32)
    q = tl.load(q_ptrs)
    acc, l_i, m_i = _attn_fwd_inner(
        acc,
        l_i,
        m_i,
        q,
        k_ptrs,
        v_ptrs,
        sm_scale,
        stride_kn,
        stride_vn,
        start_m,
        seqlen_k,
        BLOCK_M,
        BLOCK_N,
        HEAD_DIM,
        CAUSAL,
    )
    acc = acc / l_i[:, None]
    lse = m_i + tl.math.log2(l_i) / 1.4426950408889634
    o_ptrs = (
        Out
        + off_hz * stride_oh
        + offs_m[:, None] * stride_om
        + offs_d[None, :] * stride_ok
    )
    tl.store(o_ptrs, acc.to(Out.dtype.element_ty))
    tl.store(Lse + off_hz * seqlen_q + offs_m, lse)

# config = {"BLOCK_M": 64, "BLOCK_N": 16, "HEAD_DIM": 32, "arch": "sm_90", "causal": false, "dtype": "bf16", "num_stages": 4, "num_warps": 8}
# arch = sm_90


// ===== COMPILED SASS (sm_90a) =====

	.target	sm_90a

	.elftype	@"ET_EXEC"


//--------------------- .note.nv.tkinfo           --------------------------
	.section	.note.nv.tkinfo,"",@"SHT_NOTE"
	.sectionflags	@"SHF_NOTE_NV_TKINFO"
	.tkinfo
        /*0018*/ 	.word	0x00000002
        /*0030*/ 	.string	""
        /*0030*/ 	.string	"ptxas"
        /*0030*/ 	.string	"Cuda compilation tools, release 13.0, V13.0.88"
        /*0030*/ 	.string	"Build cuda_13.0.r13.0/compiler.36424714_0"
        /*0030*/ 	.string	"-v  -suppress-debug-info  -lineinfo  -arch sm_90a "



//--------------------- .note.nv.cuinfo           --------------------------
	.section	.note.nv.cuinfo,"",@"SHT_NOTE"
	.sectionflags	@"SHF_NOTE_NV_CUINFO"
        /*0018*/ 	.short	0x0002
        /*001a*/ 	.short	0x005a
        /*001c*/ 	.short	0x0082
	.zero		2


//--------------------- .nv.info                  --------------------------
	.section	.nv.info,"",@"SHT_CUDA_INFO"
	.align	4


	//----- nvinfo : EIATTR_REGCOUNT
	.align		4
        /*0000*/ 	.byte	0x04, 0x2f
        /*0002*/ 	.short	(.L_2 - .L_1)
	.align		4
.L_1:
        /*0004*/ 	.word	index@(attn_fwd)
        /*0008*/ 	.word	0x0000002b


	//----- nvinfo : EIATTR_FRAME_SIZE
	.align		4
.L_2:
        /*000c*/ 	.byte	0x04, 0x11
        /*000e*/ 	.short	(.L_4 - .L_3)
	.align		4
.L_3:
        /*0010*/ 	.word	index@(attn_fwd)
        /*0014*/ 	.word	0x00000000


	//----- nvinfo : EIATTR_MIN_STACK_SIZE
	.align		4
.L_4:
        /*0018*/ 	.byte	0x04, 0x12
        /*001a*/ 	.short	(.L_6 - .L_5)
	.align		4
.L_5:
        /*001c*/ 	.word	index@(attn_fwd)
        /*0020*/ 	.word	0x00000000
.L_6:


//--------------------- .nv.compat                --------------------------
	.section	.nv.compat,"",@"SHT_CUDA_COMPAT_INFO"
	.align	4
        /*0000*/ 	.byte	0x02, 0x09, 0x01, 0x00, 0x02, 0x02, 0x04, 0x00, 0x02, 0x05, 0x05, 0x00, 0x03, 0x07, 0x01, 0x01
        /*0010*/ 	.byte	0x02, 0x03, 0x00, 0x00, 0x02, 0x06, 0x01, 0x00, 0x04, 0x0b, 0x08, 0x00, 0x00, 0x00, 0x00, 0x00
        /*0020*/ 	.byte	0x00, 0x00, 0x00, 0x00


//--------------------- .nv.info.attn_fwd         --------------------------
	.section	.nv.info.attn_fwd,"",@"SHT_CUDA_INFO"
	.sectionflags	@""
	.align	4


	//----- nvinfo : EIATTR_CUDA_API_VERSION
	.align		4
        /*0000*/ 	.byte	0x04, 0x37
        /*0002*/ 	.short	(.L_8 - .L_7)
.L_7:
        /*0004*/ 	.word	0x00000082


	//----- nvinfo : EIATTR_KPARAM_INFO
	.align		4
.L_8:
        /*0008*/ 	.byte	0x04, 0x17
        /*000a*/ 	.short	(.L_10 - .L_9)
.L_9:
        /*000c*/ 	.word	0x00000000
        /*0010*/ 	.short	0x0019
        /*0012*/ 	.short	0x0080
        /*0014*/ 	.byte	0x00, 0xf4, 0x21, 0x00


	//----- nvinfo : EIATTR_KPARAM_INFO
	.align		4
.L_10:
        /*0018*/ 	.byte	0x04, 0x17
        /*001a*/ 	.short	(.L_12 - .L_11)
.L_11:
        /*001c*/ 	.word	0x00000000
        /*0020*/ 	.short	0x0018
        /*0022*/ 	.short	0x0078
        /*0024*/ 	.byte	0x00, 0xf4, 0x21, 0x00


	//----- nvinfo : EIATTR_KPARAM_INFO
	.align		4
.L_12:
        /*0028*/ 	.byte	0x04, 0x17
        /*002a*/ 	.short	(.L_14 - .L_13)
.L_13:
        /*002c*/ 	.word	0x00000000
        /*0030*/ 	.short	0x0017
        /*0032*/ 	.short	0x0070
        /*0034*/ 	.byte	0x00, 0xf0, 0x11, 0x00


	//----- nvinfo : EIATTR_KPARAM_INFO
	.align		4
.L_14:
        /*0038*/ 	.byte	0x04, 0x17
        /*003a*/ 	.short	(.L_16 - .L_15)
.L_15:
        /*003c*/ 	.word	0x00000000
        /*0040*/ 	.short	0x0016
        /*0042*/ 	.short	0x006c
        /*0044*/ 	.byte	0x00, 0xf0, 0x11, 0x00


	//----- nvinfo : EIATTR_KPARAM_INFO
	.align		4
.L_16:
        /*0048*/ 	.byte	0x04, 0x17
        /*004a*/ 	.short	(.L_18 - .L_17)
.L_17:
        /*004c*/ 	.word	0x00000000
        /*0050*/ 	.short	0x0015
        /*0052*/ 	.short	0x0068
        /*0054*/ 	.byte	0x00, 0xf0, 0x11, 0x00


	//----- nvinfo : EIATTR_KPARAM_INFO
	.align		4
.L_18:
        /*0058*/ 	.byte	0x04, 0x17
        /*005a*/ 	.short	(.L_20 - .L_19)
.L_19:
        /*005c*/ 	.word	0x00000000
        /*0060*/ 	.short	0x0014
        /*0062*/ 	.short	0x0064
        /*0064*/ 	.byte	0x00, 0xf0, 0x11, 0x00


	//----- nvinfo : EIATTR_KPARAM_INFO
	.align		4
.L_20:
        /*0068*/ 	.byte	0x04, 0x17
        /*006a*/ 	.short	(.L_22 - .L_21)
.L_21:
        /*006c*/ 	.word	0x00000000
        /*0070*/ 	.short	0x0013
        /*0072*/ 	.short	0x0060
        /*0074*/ 	.byte	0x00, 0xf0, 0x11, 0x00


	//----- nvinfo : EIATTR_KPARAM_INFO
	.align		4
.L_22:
        /*0078*/ 	.byte	0x04, 0x17
        /*007a*/ 	.short	(.L_24 - .L_23)
.L_23:
        /*007c*/ 	.word	0x00000000
        /*0080*/ 	.short	0x0012
        /*0082*/ 	.short	0x005c
        /*0084*/ 	.byte	0x00, 0xf0, 0x11, 0x00


	//----- nvinfo : EIATTR_KPARAM_INFO
	.align		4
.L_24:
        /*0088*/ 	.byte	0x04, 0x17
        /*008a*/ 	.short	(.L_26 - .L_25)
.L_25:
        /*008c*/ 	.word	0x00000000
        /*0090*/ 	.short	0x0011
        /*0092*/ 	.short	0x0058
        /*0094*/ 	.byte	0x00, 0xf0, 0x11, 0x00


	//----- nvinfo : EIATTR_KPARAM_INFO
	.align		4
.L_26:
        /*0098*/ 	.byte	0x04, 0x17
        /*009a*/ 	.short	(.L_28 - .L_27)
.L_27:
        /*009c*/ 	.word	0x00000000
        /*00a0*/ 	.short	0x0010
        /*00a2*/ 	.short	0x0054
        /*00a4*/ 	.byte	0x00, 0xf0, 0x11, 0x00


	//----- nvinfo : EIATTR_KPARAM_INFO
	.align		4
.L_28:
        /*00a8*/ 	.byte	0x04, 0x17
        /*00aa*/ 	.short	(.L_30 - .L_29)
.L_29:
        /*00ac*/ 	.word	0x00000000
        /*00b0*/ 	.short	0x000f
        /*00b2*/ 	.short	0x0050
        /*00b4*/ 	.byte	0x00, 0xf0, 0x11, 0x00


	//----- nvinfo : EIATTR_KPARAM_INFO
	.align		4
.L_30:
        /*00b8*/ 	.byte	0x04, 0x17
        /*00ba*/ 	.short	(.L_32 - .L_31)
.L_31:
        /*00bc*/ 	.word	0x00000000
        /*00c0*/ 	.short	0x000e
        /*00c2*/ 	.short	0x004c
        /*00c4*/ 	.byte	0x00, 0xf0, 0x11, 0x00


	//----- nvinfo : EIATTR_KPARAM_INFO
	.align		4
.L_32:
        /*00c8*/ 	.byte	0x04, 0x17
        /*00ca*/ 	.short	(.L_34 - .L_33)
.L_33:
        /*00cc*/ 	.word	0x00000000
        /*00d0*/ 	.short	0x000d
        /*00d2*/ 	.short	0x0048
        /*00d4*/ 	.byte	0x00, 0xf0, 0x11, 0x00


	//----- nvinfo : EIATTR_KPARAM_INFO
	.align		4
.L_34:
        /*00d8*/ 	.byte	0x04, 0x17
        /*00da*/ 	.short	(.L_36 - .L_35)
.L_35:
        /*00dc*/ 	.word	0x00000000
        /*00e0*/ 	.short	0x000c
        /*00e2*/ 	.short	0x0044
        /*00e4*/ 	.byte	0x00, 0xf0, 0x11, 0x00


	//----- nvinfo : EIATTR_KPARAM_INFO
	.align		4
.L_36:
        /*00e8*/ 	.byte	0x04, 0x17
        /*00ea*/ 	.short	(.L_38 - .L_37)
.L_37:
        /*00ec*/ 	.word	0x00000000
        /*00f0*/ 	.short	0x000b
        /*00f2*/ 	.short	0x0040
        /*00f4*/ 	.byte	0x00, 0xf0, 0x11, 0x00


	//----- nvinfo : EIATTR_KPARAM_INFO
	.align		4
.L_38:
        /*00f8*/ 	.byte	0x04, 0x17
        /*00fa*/ 	.short	(.L_40 - .L_39)
.L_39:
        /*00fc*/ 	.word	0x00000000
        /*0100*/ 	.short	0x000a
        /*0102*/ 	.short	0x003c
        /*0104*/ 	.byte	0x00, 0xf0, 0x11, 0x00


	//----- nvinfo : EIATTR_KPARAM_INFO
	.align		4
.L_40:
        /*0108*/ 	.byte	0x04, 0x17
        /*010a*/ 	.short	(.L_42 - .L_41)
.L_41:
        /*010c*/ 	.word	0x00000000
        /*0110*/ 	.short	0x0009
        /*0112*/ 	.short	0x0038
        /*0114*/ 	.byte	0x00, 0xf0, 0x11, 0x00


	//----- nvinfo : EIATTR_KPARAM_INFO
	.align		4
.L_42:
        /*0118*/ 	.byte	0x04, 0x17
        /*011a*/ 	.short	(.L_44 - .L_43)
.L_43:
        /*011c*/ 	.word	0x00000000
        /*0120*/ 	.short	0x0008
        /*0122*/ 	.short	0x0034
        /*0124*/ 	.byte	0x00, 0xf0, 0x11, 0x00


	//----- nvinfo : EIATTR_KPARAM_INFO
	.align		4
.L_44:
        /*0128*/ 	.byte	0x04, 0x17
        /*012a*/ 	.short	(.L_46 - .L_45)
.L_45:
        /*012c*/ 	.word	0x00000000
        /*0130*/ 	.short	0x0007
        /*0132*/ 	.short	0x0030
        /*0134*/ 	.byte	0x00, 0xf0, 0x11, 0x00


	//----- nvinfo : EIATTR_KPARAM_INFO
	.align		4
.L_46:
        /*0138*/ 	.byte	0x04, 0x17
        /*013a*/ 	.short	(.L_48 - .L_47)
.L_47:
        /*013c*/ 	.word	0x00000000
        /*0140*/ 	.short	0x0006
        /*0142*/ 	.short	0x002c
        /*0144*/ 	.byte	0x00, 0xf0, 0x11, 0x00


	//----- nvinfo : EIATTR_KPARAM_INFO
	.align		4
.L_48:
        /*0148*/ 	.byte	0x04, 0x17
        /*014a*/ 	.short	(.L_50 - .L_49)
.L_49:
        /*014c*/ 	.word	0x00000000
        /*0150*/ 	.short	0x0005
        /*0152*/ 	.short	0x0028
        /*0154*/ 	.byte	0x00, 0xf0, 0x11, 0x00


	//----- nvinfo : EIATTR_KPARAM_INFO
	.align		4
.L_50:
        /*0158*/ 	.byte	0x04, 0x17
        /*015a*/ 	.short	(.L_52 - .L_51)
.L_51:
        /*015c*/ 	.word	0x00000000
        /*0160*/ 	.short	0x0004
        /*0162*/ 	.short	0x0020
        /*0164*/ 	.byte	0x00, 0xf4, 0x21, 0x00


	//----- nvinfo : EIATTR_KPARAM_INFO
	.align		4
.L_52:
        /*0168*/ 	.byte	0x04, 0x17
        /*016a*/ 	.short	(.L_54 - .L_53)
.L_53:
        /*016c*/ 	.word	0x00000000
        /*0170*/ 	.short	0x0003
        /*0172*/ 	.short	0x0018
        /*0174*/ 	.byte	0x00, 0xf4, 0x21, 0x00


	//----- nvinfo : EIATTR_KPARAM_INFO
	.align		4
.L_54:
        /*0178*/ 	.byte	0x04, 0x17
        /*017a*/ 	.short	(.L_56 - .L_55)
.L_55:
        /*017c*/ 	.word	0x00000000
        /*0180*/ 	.short	0x0002
        /*0182*/ 	.short	0x0010
        /*0184*/ 	.byte	0x00, 0xf4, 0x21, 0x00


	//----- nvinfo : EIATTR_KPARAM_INFO
	.align		4
.L_56:
        /*0188*/ 	.byte	0x04, 0x17
        /*018a*/ 	.short	(.L_58 - .L_57)
.L_57:
        /*018c*/ 	.word	0x00000000
        /*0190*/ 	.short	0x0001
        /*0192*/ 	.short	0x0008
        /*0194*/ 	.byte	0x00, 0xf4, 0x21, 0x00


	//----- nvinfo : EIATTR_KPARAM_INFO
	.align		4
.L_58:
        /*0198*/ 	.byte	0x04, 0x17
        /*019a*/ 	.short	(.L_60 - .L_59)
.L_59:
        /*019c*/ 	.word	0x00000000
        /*01a0*/ 	.short	0x0000
        /*01a2*/ 	.short	0x0000
        /*01a4*/ 	.byte	0x00, 0xf4, 0x21, 0x00


	//----- nvinfo : EIATTR_SPARSE_MMA_MASK
	.align		4
.L_60:
        /*01a8*/ 	.byte	0x03, 0x50
        /*01aa*/ 	.short	0x0000


	//----- nvinfo : EIATTR_MAXREG_COUNT
	.align		4
        /*01ac*/ 	.byte	0x03, 0x1b
        /*01ae*/ 	.short	0x00ff


	//----- nvinfo : EIATTR_NUM_BARRIERS
	.align		4
        /*01b0*/ 	.byte	0x02, 0x4c
        /*01b2*/ 	.byte	0x01
	.zero		1


	//----- nvinfo : EIATTR_MERCURY_ISA_VERSION
	.align		4
        /*01b4*/ 	.byte	0x03, 0x5f
        /*01b6*/ 	.short	0x0101


	//----- nvinfo : EIATTR_COOP_GROUP_MASK_REGIDS
	.align		4
        /*01b8*/ 	.byte	0x04, 0x29
        /*01ba*/ 	.short	(.L_62 - .L_61)


	//   ....[0]....
.L_61:
        /*01bc*/ 	.word	0xffffffff


	//   ....[1]....
        /*01c0*/ 	.word	0xffffffff


	//   ....[2]....
        /*01c4*/ 	.word	0xffffffff


	//   ....[3]....
        /*01c8*/ 	.word	0xffffffff


	//   ....[4]....
        /*01cc*/ 	.word	0xffffffff


	//   ....[5]....
        /*01d0*/ 	.word	0xffffffff


	//   ....[6]....
        /*01d4*/ 	.word	0xffffffff


	//   ....[7]....
        /*01d8*/ 	.word	0xffffffff


	//----- nvinfo : EIATTR_COOP_GROUP_INSTR_OFFSETS
	.align		4
.L_62:
        /*01dc*/ 	.byte	0x04, 0x28
        /*01de*/ 	.short	(.L_64 - .L_63)


	//   ....[0]....
.L_63:
        /*01e0*/ 	.word	0x00000c30


	//   ....[1]....
        /*01e4*/ 	.word	0x00000c50


	//   ....[2]....
        /*01e8*/ 	.word	0x00000e00


	//   ....[3]....
        /*01ec*/ 	.word	0x00000e10


	//   ....[4]....
        /*01f0*/ 	.word	0x00000e70


	//   ....[5]....
        /*01f4*/ 	.word	0x00000e80


	//   ....[6]....
        /*01f8*/ 	.word	0x00001050


	//   ....[7]....
        /*01fc*/ 	.word	0x00001180


	//----- nvinfo : EIATTR_EXIT_INSTR_OFFSETS
	.align		4
.L_64:
        /*0200*/ 	.byte	0x04, 0x1c
        /*0202*/ 	.short	(.L_66 - .L_65)


	//   ....[0]....
.L_65:
        /*0204*/ 	.word	0x00001f60


	//   ....[1]....
        /*0208*/ 	.word	0x00001f90


	//----- nvinfo : EIATTR_REQNTID
	.align		4
.L_66:
        /*020c*/ 	.byte	0x04, 0x10
        /*020e*/ 	.short	(.L_68 - .L_67)
.L_67:
        /*0210*/ 	.word	0x00000100
        /*0214*/ 	.word	0x00000001
        /*0218*/ 	.word	0x00000001


	//----- nvinfo : EIATTR_CBANK_PARAM_SIZE
	.align		4
.L_68:
        /*021c*/ 	.byte	0x03, 0x19
        /*021e*/ 	.short	0x0088


	//----- nvinfo : EIATTR_PARAM_CBANK
	.align		4
        /*0220*/ 	.byte	0x04, 0x0a
        /*0222*/ 	.short	(.L_70 - .L_69)
	.align		4
.L_69:
        /*0224*/ 	.word	index@(.nv.constant0.attn_fwd)
        /*0228*/ 	.short	0x0210
        /*022a*/ 	.short	0x0088


	//----- nvinfo : EIATTR_SW_WAR
	.align		4
.L_70:
        /*022c*/ 	.byte	0x04, 0x36
        /*022e*/ 	.short	(.L_72 - .L_71)
.L_71:
        /*0230*/ 	.word	0x00000008
.L_72:


//--------------------- .nv.callgraph             --------------------------
	.section	.nv.callgraph,"",@"SHT_CUDA_CALLGRAPH"
	.align	4
	.sectionentsize	8
	.align		4
        /*0000*/ 	.word	0x00000000
	.align		4
        /*0004*/ 	.word	0xffffffff
	.align		4
        /*0008*/ 	.word	0x00000000
	.align		4
        /*000c*/ 	.word	0xfffffffe
	.align		4
        /*0010*/ 	.word	0x00000000
	.align		4
        /*0014*/ 	.word	0xfffffffd
	.align		4
        /*0018*/ 	.word	0x00000000
	.align		4
        /*001c*/ 	.word	0xfffffffc


//--------------------- .nv.constant4             --------------------------
	.section	.nv.constant4,"a",@progbits
	.align	8
	.align		8
.nv.constant4:
        /*0000*/ 	.dword	_$_str


//--------------------- .text.attn_fwd            --------------------------
	.section	.text.attn_fwd,"ax",@progbits
	.align	128
        .global         attn_fwd
        .type           attn_fwd,@function
        .size           attn_fwd,(.L_x_3 - attn_fwd)
        .other          attn_fwd,@"STO_CUDA_ENTRY STV_DEFAULT"
attn_fwd:
.text.attn_fwd:
[----:B------:R-:W-:Y:S01]  /*0000*/  LDC R1, c[0x0][0x28] ;  /* 0x00000a00ff017b82 */ /* 0x000fe20000000800 */
[----:B------:R-:W0:Y:S07]  /*0010*/  S2R R13, SR_TID.X ;  /* 0x00000000000d7919 */ /* 0x000e2e0000002100 */
[----:B------:R-:W1:Y:S01]  /*0020*/  S2UR UR26, SR_CTAID.Y ;  /* 0x00000000001a79c3 */ /* 0x000e620000002600 */
[----:B------:R-:W-:Y:S01]  /*0030*/  ULDC.64 UR4, c[0x0][0x240] ;  /* 0x0000900000047ab9 */ /* 0x000fe20000000a00 */
[----:B------:R-:W-:Y:S01]  /*0040*/  ULDC.64 UR28, c[0x0][0x208] ;  /* 0x00008200001c7ab9 */ /* 0x000fe20000000a00 */
[----:B------:R-:W2:Y:S01]  /*0050*/  S2R R3, SR_CTAID.X ;  /* 0x0000000000037919 */ /* 0x000ea20000002500 */
[----:B------:R-:W-:-:S04]  /*0060*/  ULDC UR32, c[0x0][0x280] ;  /* 0x0000a00000207ab9 */ /* 0x000fc80000000800 */
[----:B------:R-:W3:Y:S08]  /*0070*/  LDC R18, c[0x0][0x248] ;  /* 0x00009200ff127b82 */ /* 0x000ef00000000800 */
[----:B------:R-:W4:Y:S01]  /*0080*/  LDC.64 R16, c[0x0][0x210] ;  /* 0x00008400ff107b82 */ /* 0x000f220000000a00 */
[----:B-1----:R-:W-:-:S04]  /*0090*/  UIMAD UR4, UR26, UR4, URZ ;  /* 0x000000041a0472a4 */ /* 0x002fc8000f8e023f */
[----:B------:R-:W-:Y:S01]  /*00a0*/  USHF.L.U32 UR6, UR4, 0x1, URZ ;  /* 0x0000000104067899 */ /* 0x000fe2000800063f */
[----:B0-----:R-:W-:Y:S02]  /*00b0*/  LOP3.LUT R12, R13, 0x3f, RZ, 0xc0, !PT ;  /* 0x0000003f0d0c7812 */ /* 0x001fe400078ec0ff */
[----:B------:R-:W-:-:S03]  /*00c0*/  SHF.R.U32.HI R2, RZ, 0x6, R13 ;  /* 0x00000006ff027819 */ /* 0x000fc6000001160d */
[----:B--2---:R-:W-:Y:S01]  /*00d0*/  IMAD R12, R3, 0x40, R12 ;  /* 0x00000040030c7824 */ /* 0x004fe200078e020c */
[----:B------:R-:W-:-:S03]  /*00e0*/  SGXT.U32 R2, R2, 0x2 ;  /* 0x000000020202781a */ /* 0x000fc60000000000 */
[----:B------:R-:W-:Y:S01]  /*00f0*/  IMAD R0, R12, UR5, RZ ;  /* 0x000000050c007c24 */ /* 0x000fe2000f8e02ff */
[----:B------:R-:W-:Y:S01]  /*0100*/  UIMAD.WIDE UR4, UR4, 0x2, URZ ;  /* 0x00000002040478a5 */ /* 0x000fe2000f8e023f */
[----:B---3--:R-:W-:Y:S02]  /*0110*/  IMAD R4, R2, R18, RZ ;  /* 0x0000001202047224 */ /* 0x008fe400078e02ff */
[----:B------:R-:W-:Y:S02]  /*0120*/  IMAD.SHL.U32 R3, R0, 0x2, RZ ;  /* 0x0000000200037824 */ /* 0x000fe400078e00ff */
[----:B------:R-:W-:Y:S02]  /*0130*/  IMAD R5, R18, 0x4, R4 ;  /* 0x0000000412057824 */ /* 0x000fe400078e0204 */
[----:B------:R-:W-:Y:S01]  /*0140*/  IMAD.HI R0, R0, 0x2, RZ ;  /* 0x0000000200007827 */ /* 0x000fe200078e02ff */
[----:B----4-:R-:W-:Y:S02]  /*0150*/  IADD3 R16, P0, P1, R3, UR6, R16 ;  /* 0x0000000603107c10 */ /* 0x010fe4000f91e010 */
[----:B------:R-:W-:-:S02]  /*0160*/  LEA R6, R18, R5, 0x2 ;  /* 0x0000000512067211 */ /* 0x000fc400078e10ff */
[----:B------:R-:W-:Y:S02]  /*0170*/  IADD3.X R19, R0, UR5, R17, P0, P1 ;  /* 0x0000000500137c10 */ /* 0x000fe400087e2411 */
[-C--:B------:R-:W-:Y:S01]  /*0180*/  LEA R10, P1, R6, R16.reuse, 0x1 ;  /* 0x00000010060a7211 */ /* 0x080fe200078208ff */
[----:B------:R-:W-:Y:S01]  /*0190*/  IMAD R7, R18, 0x4, R6 ;  /* 0x0000000412077824 */ /* 0x000fe200078e0206 */
[-C--:B------:R-:W-:Y:S02]  /*01a0*/  LEA R2, P0, R4, R16.reuse, 0x1 ;  /* 0x0000001004027211 */ /* 0x080fe400078008ff */
[-C--:B------:R-:W-:Y:S01]  /*01b0*/  LEA.HI.X.SX32 R11, R6, R19.reuse, 0x1, P1 ;  /* 0x00000013060b7211 */ /* 0x080fe200008f0eff */
[----:B------:R-:W-:Y:S01]  /*01c0*/  IMAD R6, R18, 0x4, R7 ;  /* 0x0000000412067824 */ /* 0x000fe200078e0207 */
[----:B------:R-:W-:Y:S02]  /*01d0*/  LEA.HI.X.SX32 R3, R4, R19, 0x1, P0 ;  /* 0x0000001304037211 */ /* 0x000fe400000f0eff */
[C---:B------:R-:W-:Y:S01]  /*01e0*/  LEA R8, P0, R5.reuse, R16, 0x1 ;  /* 0x0000001005087211 */ /* 0x040fe200078008ff */
[C---:B------:R-:W-:Y:S01]  /*01f0*/  IMAD R17, R18.reuse, 0x4, R6 ;  /* 0x0000000412117824 */ /* 0x040fe200078e0206 */
[----:B------:R-:W2:Y:S04]  /*0200*/  LDG.E.U16 R20, desc[UR28][R10.64] ;  /* 0x0000001c0a147981 */ /* 0x000ea8000c1e1500 */
[----:B------:R-:W-:Y:S01]  /*0210*/  LEA R15, R18, R17, 0x2 ;  /* 0x00000011120f7211 */ /* 0x000fe200078e10ff */
[----:B------:R0:W3:Y:S01]  /*0220*/  LDG.E.U16 R0, desc[UR28][R2.64] ;  /* 0x0000001c02007981 */ /* 0x0000e2000c1e1500 */
[----:B------:R-:W-:-:S02]  /*0230*/  LEA.HI.X.SX32 R9, R5, R19, 0x1, P0 ;  /* 0x0000001305097211 */ /* 0x000fc400000f0eff */
[-C--:B------:R-:W-:Y:S01]  /*0240*/  LEA R4, P0, R6, R16.reuse, 0x1 ;  /* 0x0000001006047211 */ /* 0x080fe200078008ff */
[----:B------:R-:W-:Y:S01]  /*0250*/  IMAD R18, R18, 0x4, R15 ;  /* 0x0000000412127824 */ /* 0x000fe200078e020f */
[-C--:B------:R-:W-:Y:S02]  /*0260*/  LEA R14, P2, R15, R16.reuse, 0x1 ;  /* 0x000000100f0e7211 */ /* 0x080fe400078408ff */
[-C--:B------:R-:W-:Y:S01]  /*0270*/  LEA.HI.X.SX32 R5, R6, R19.reuse, 0x1, P0 ;  /* 0x0000001306057211 */ /* 0x080fe200000f0eff */
[----:B------:R1:W4:Y:S01]  /*0280*/  LDG.E.U16 R9, desc[UR28][R8.64] ;  /* 0x0000001c08097981 */ /* 0x000322000c1e1500 */
[-C--:B------:R-:W-:Y:S02]  /*0290*/  LEA R6, P0, R7, R16.reuse, 0x1 ;  /* 0x0000001007067211 */ /* 0x080fe400078008ff */
[----:B0-----:R-:W-:Y:S01]  /*02a0*/  LEA R2, P1, R17, R16, 0x1 ;  /* 0x0000001011027211 */ /* 0x001fe200078208ff */
[----:B------:R0:W5:Y:S01]  /*02b0*/  LDG.E.U16 R4, desc[UR28][R4.64] ;  /* 0x0000001c04047981 */ /* 0x000162000c1e1500 */
[----:B------:R-:W-:-:S02]  /*02c0*/  LEA.HI.X.SX32 R15, R15, R19, 0x1, P2 ;  /* 0x000000130f0f7211 */ /* 0x000fc400010f0eff */
[C---:B------:R-:W-:Y:S02]  /*02d0*/  LEA R16, P2, R18.reuse, R16, 0x1 ;  /* 0x0000001012107211 */ /* 0x040fe400078408ff */
[-C--:B------:R-:W-:Y:S01]  /*02e0*/  LEA.HI.X.SX32 R3, R17, R19.reuse, 0x1, P1 ;  /* 0x0000001311037211 */ /* 0x080fe200008f0eff */
[----:B------:R0:W4:Y:S01]  /*02f0*/  LDG.E.U16 R14, desc[UR28][R14.64] ;  /* 0x0000001c0e0e7981 */ /* 0x000122000c1e1500 */
[-C--:B------:R-:W-:Y:S02]  /*0300*/  LEA.HI.X.SX32 R7, R7, R19.reuse, 0x1, P0 ;  /* 0x0000001307077211 */ /* 0x080fe400000f0eff */
[----:B------:R-:W-:Y:S01]  /*0310*/  LEA.HI.X.SX32 R17, R18, R19, 0x1, P2 ;  /* 0x0000001312117211 */ /* 0x000fe200010f0eff */
[----:B------:R-:W4:Y:S04]  /*0320*/  LDG.E.U16 R2, desc[UR28][R2.64] ;  /* 0x0000001c02027981 */ /* 0x000f28000c1e1500 */
[----:B------:R-:W4:Y:S04]  /*0330*/  LDG.E.U16 R6, desc[UR28][R6.64] ;  /* 0x0000001c06067981 */ /* 0x000f28000c1e1500 */
[----:B------:R0:W4:Y:S01]  /*0340*/  LDG.E.U16 R16, desc[UR28][R16.64] ;  /* 0x0000001c10107981 */ /* 0x000122000c1e1500 */
[----:B------:R-:W0:Y:S01]  /*0350*/  S2UR UR4, SR_CgaCtaId ;  /* 0x00000000000479c3 */ /* 0x000e220000008800 */
[----:B------:R-:W-:Y:S01]  /*0360*/  UISETP.GE.AND UP0, UPT, UR32, 0x1, UPT ;  /* 0x000000012000788c */ /* 0x000fe2000bf06270 */
[C---:B-1----:R-:W-:Y:S01]  /*0370*/  LOP3.LUT R8, R13.reuse, 0xc0, RZ, 0xc0, !PT ;  /* 0x000000c00d087812 */ /* 0x042fe200078ec0ff */
[----:B0-----:R-:W-:Y:S01]  /*0380*/  IMAD.SHL.U32 R5, R13, 0x2, RZ ;  /* 0x000000020d057824 */ /* 0x001fe200078e00ff */
[----:B------:R-:W-:-:S02]  /*0390*/  UMOV UR27, 0x400 ;  /* 0x00000400001b7882 */ /* 0x000fc40000000000 */
[----:B------:R-:W-:Y:S02]  /*03a0*/  SHF.R.U32.HI R8, RZ, 0x2, R8 ;  /* 0x00000002ff087819 */ /* 0x000fe40000011608 */
[----:B------:R-:W-:Y:S02]  /*03b0*/  PLOP3.LUT P0, PT, PT, PT, UP0, 0x80, 0x0 ;  /* 0x000000000000781c */ /* 0x000fe40003f0f008 */
[----:B------:R-:W-:-:S04]  /*03c0*/  LOP3.LUT R11, R8, 0x1fe, R5, 0x78, !PT ;  /* 0x000001fe080b7812 */ /* 0x000fc800078e7805 */
[----:B------:R-:W-:Y:S01]  /*03d0*/  LOP3.LUT R15, R11, 0x40, RZ, 0x3c, !PT ;  /* 0x000000400b0f7812 */ /* 0x000fe200078e3cff */
[----:B------:R-:W-:Y:S01]  /*03e0*/  ULEA UR27, UR4, UR27, 0x18 ;  /* 0x0000001b041b7291 */ /* 0x000fe2000f8ec03f */
[----:B------:R-:W-:Y:S01]  /*03f0*/  IMAD.MOV.U32 R18, RZ, RZ, -0x800000 ;  /* 0xff800000ff127424 */ /* 0x000fe200078e00ff */
[----:B------:R-:W-:Y:S01]  /*0400*/  MOV R10, 0x3f800000 ;  /* 0x3f800000000a7802 */ /* 0x000fe20000000f00 */
[----:B------:R-:W-:Y:S01]  /*0410*/  IMAD.MOV.U32 R17, RZ, RZ, -0x800000 ;  /* 0xff800000ff117424 */ /* 0x000fe200078e00ff */
[----:B------:R-:W-:Y:S02]  /*0420*/  CS2R R24, SRZ ;  /* 0x0000000000187805 */ /* 0x000fe4000001ff00 */
[----:B------:R-:W-:Y:S02]  /*0430*/  CS2R R26, SRZ ;  /* 0x00000000001a7805 */ /* 0x000fe4000001ff00 */
[----:B------:R-:W-:Y:S02]  /*0440*/  CS2R R28, SRZ ;  /* 0x00000000001c7805 */ /* 0x000fe4000001ff00 */
[----:B------:R-:W-:Y:S01]  /*0450*/  CS2R R30, SRZ ;  /* 0x00000000001e7805 */ /* 0x000fe2000001ff00 */
[----:B--2---:R-:W-:Y:S04]  /*0460*/  STS.U16 [R11+UR27+0x400], R20 ;  /* 0x000400140b007988 */ /* 0x004fe8000800041b */
[----:B---3--:R0:W-:Y:S04]  /*0470*/  STS.U16 [R11+UR27], R0 ;  /* 0x000000000b007988 */ /* 0x0081e8000800041b */
[----:B-----5:R1:W-:Y:S01]  /*0480*/  STS.U16 [R11+UR27+0x800], R4 ;  /* 0x000800040b007988 */ /* 0x0203e2000800041b */
[----:B0-----:R-:W-:-:S03]  /*0490*/  IMAD.MOV.U32 R0, RZ, RZ, 0x3f800000 ;  /* 0x3f800000ff007424 */ /* 0x001fc600078e00ff */
[----:B----4-:R1:W-:Y:S04]  /*04a0*/  STS.U16 [R11+UR27+0xc00], R14 ;  /* 0x000c000e0b007988 */ /* 0x0103e8000800041b */
[----:B------:R1:W-:Y:S04]  /*04b0*/  STS.U16 [R15+UR27+0x200], R9 ;  /* 0x000200090f007988 */ /* 0x0003e8000800041b */
[----:B------:R1:W-:Y:S04]  /*04c0*/  STS.U16 [R15+UR27+0x600], R6 ;  /* 0x000600060f007988 */ /* 0x0003e8000800041b */
[----:B------:R1:W-:Y:S04]  /*04d0*/  STS.U16 [R15+UR27+0xa00], R2 ;  /* 0x000a00020f007988 */ /* 0x0003e8000800041b */
[----:B------:R1:W-:Y:S01]  /*04e0*/  STS.U16 [R15+UR27+0xe00], R16 ;  /* 0x000e00100f007988 */ /* 0x0003e2000800041b */
[----:B------:R-:W-:Y:S05]  /*04f0*/  @!P0 BRA `(.L_x_0) ;  /* 0x0000000c00508947 */ /* 0x000fea0003800000 */
[--C-:B------:R-:W-:Y:S01]  /*0500*/  SHF.R.S32.HI R0, RZ, 0x6, R13.reuse ;  /* 0x00000006ff007819 */ /* 0x100fe2000001140d */
[----:B------:R-:W-:Y:S01]  /*0510*/  ULDC.64 UR6, c[0x0][0x250] ;  /* 0x0000940000067ab9 */ /* 0x000fe20000000a00 */
[----:B------:R-:W-:Y:S01]  /*0520*/  ULDC.64 UR24, c[0x0][0x260] ;  /* 0x0000980000187ab9 */ /* 0x000fe20000000a00 */
[----:B-1----:R-:W-:Y:S01]  /*0530*/  SHF.R.U32.HI R2, RZ, 0x5, R13 ;  /* 0x00000005ff027819 */ /* 0x002fe2000001160d */
[----:B------:R-:W-:Y:S01]  /*0540*/  UIMAD UR6, UR26, UR6, URZ ;  /* 0x000000061a0672a4 */ /* 0x000fe2000f8e023f */
[----:B------:R-:W-:Y:S01]  /*0550*/  SGXT R0, R0, 0x1 ;  /* 0x000000010000781a */ /* 0x000fe20000000200 */
[----:B------:R-:W-:Y:S01]  /*0560*/  UIMAD UR24, UR26, UR24, URZ ;  /* 0x000000181a1872a4 */ /* 0x000fe2000f8e023f */
[----:B------:R-:W-:Y:S01]  /*0570*/  R2UR UR33, R2 ;  /* 0x00000000022172ca */ /* 0x000fe200000e0000 */
[----:B------:R-:W-:Y:S01]  /*0580*/  ULDC UR4, c[0x0][0x258] ;  /* 0x0000960000047ab9 */ /* 0x000fe20000000800 */
[----:B------:R-:W-:Y:S01]  /*0590*/  LOP3.LUT R0, R0, 0x90, RZ, 0xc0, !PT ;  /* 0x0000009000007812 */ /* 0x000fe200078ec0ff */
[----:B------:R-:W0:Y:S01]  /*05a0*/  LDC R9, c[0x0][0x268] ;  /* 0x00009a00ff097b82 */ /* 0x000e220000000800 */
[C---:B------:R-:W-:Y:S01]  /*05b0*/  LOP3.LUT R2, R13.reuse, 0xf, RZ, 0xc0, !PT ;  /* 0x0000000f0d027812 */ /* 0x040fe200078ec0ff */
[----:B------:R-:W-:Y:S01]  /*05c0*/  USHF.L.U32 UR5, UR24, 0x1, URZ ;  /* 0x0000000118057899 */ /* 0x000fe2000800063f */
[----:B------:R-:W-:Y:S01]  /*05d0*/  LOP3.LUT R14, R0, 0x17e, R5, 0x78, !PT ;  /* 0x0000017e000e7812 */ /* 0x000fe200078e7805 */
[----:B------:R-:W-:Y:S01]  /*05e0*/  ULDC.64 UR8, c[0x0][0x218] ;  /* 0x0000860000087ab9 */ /* 0x000fe20000000a00 */
[----:B------:R-:W-:Y:S01]  /*05f0*/  LOP3.LUT R0, R13, 0x1f, RZ, 0xc0, !PT ;  /* 0x0000001f0d007812 */ /* 0x000fe200078ec0ff */
[----:B------:R-:W-:Y:S01]  /*0600*/  IMAD R4, R2, UR25, RZ ;  /* 0x0000001902047c24 */ /* 0x000fe2000f8e02ff */
[--C-:B------:R-:W-:Y:S01]  /*0610*/  SHF.R.U32.HI R7, RZ, 0x5, R13.reuse ;  /* 0x00000005ff077819 */ /* 0x100fe2000001160d */
[----:B------:R-:W-:Y:S01]  /*0620*/  IMAD.U32 R8, RZ, RZ, UR5 ;  /* 0x00000005ff087e24 */ /* 0x000fe2000f8e00ff */
[----:B------:R-:W-:Y:S01]  /*0630*/  ULDC.64 UR10, c[0x0][0x220] ;  /* 0x00008800000a7ab9 */ /* 0x000fe20000000a00 */
[----:B------:R-:W-:Y:S01]  /*0640*/  IMAD R0, R0, UR4, RZ ;  /* 0x0000000400007c24 */ /* 0x000fe2000f8e02ff */
[----:B------:R-:W-:Y:S01]  /*0650*/  USHF.L.U32 UR4, UR6, 0x1, URZ ;  /* 0x0000000106047899 */ /* 0x000fe2000800063f */
[----:B------:R-:W-:Y:S01]  /*0660*/  SHF.L.U32 R3, R4, 0x1, RZ ;  /* 0x0000000104037819 */ /* 0x000fe200000006ff */
[----:B------:R-:W-:Y:S01]  /*0670*/  IMAD.MOV.U32 R15, RZ, RZ, -0x800000 ;  /* 0xff800000ff0f7424 */ /* 0x000fe200078e00ff */
[----:B------:R-:W-:Y:S01]  /*0680*/  SHF.R.U32.HI R6, RZ, 0x4, R13 ;  /* 0x00000004ff067819 */ /* 0x000fe2000001160d */
[C---:B------:R-:W-:Y:S01]  /*0690*/  IMAD.SHL.U32 R2, R0.reuse, 0x2, RZ ;  /* 0x0000000200027824 */ /* 0x040fe200078e00ff */
[----:B------:R-:W-:Y:S01]  /*06a0*/  IADD3 R8, P2, P3, R3, UR10, R8 ;  /* 0x0000000a03087c10 */ /* 0x000fe2000fb5e008 */
[----:B------:R-:W-:Y:S01]  /*06b0*/  IMAD.U32 R5, RZ, RZ, UR4 ;  /* 0x00000004ff057e24 */ /* 0x000fe2000f8e00ff */
[----:B------:R-:W-:Y:S01]  /*06c0*/  UIMAD.WIDE UR4, UR6, 0x2, URZ ;  /* 0x00000002060478a5 */ /* 0x000fe2000f8e023f */
[----:B------:R-:W-:Y:S01]  /*06d0*/  IMAD.HI R0, R0, 0x2, RZ ;  /* 0x0000000200007827 */ /* 0x000fe200078e02ff */
[----:B------:R-:W-:Y:S01]  /*06e0*/  CS2R R24, SRZ ;  /* 0x0000000000187805 */ /* 0x000fe2000001ff00 */
[----:B------:R-:W-:Y:S01]  /*06f0*/  UMOV UR6, URZ ;  /* 0x0000003f00067c82 */ /* 0x000fe20008000000 */
[----:B------:R-:W-:Y:S01]  /*0700*/  IADD3 R10, P0, P1, R2, UR8, R5 ;  /* 0x00000008020a7c10 */ /* 0x000fe2000f91e005 */
[----:B------:R-:W-:Y:S01]  /*0710*/  USHF.R.U32.HI UR8, URZ, 0x4, UR27 ;  /* 0x000000043f087899 */ /* 0x000fe2000801161b */
[----:B------:R-:W-:Y:S01]  /*0720*/  SGXT.U32 R2, R7, 0x3 ;  /* 0x000000030702781a */ /* 0x000fe20000000000 */
[----:B------:R-:W-:Y:S01]  /*0730*/  IMAD.U32 R5, RZ, RZ, UR5 ;  /* 0x00000005ff057e24 */ /* 0x000fe2000f8e00ff */
[----:B------:R-:W-:Y:S01]  /*0740*/  UIMAD.WIDE UR4, UR24, 0x2, URZ ;  /* 0x00000002180478a5 */ /* 0x000fe2000f8e023f */
[----:B------:R-:W-:Y:S01]  /*0750*/  CS2R R26, SRZ ;  /* 0x00000000001a7805 */ /* 0x000fe2000001ff00 */
[----:B------:R-:W-:Y:S01]  /*0760*/  UIADD3 UR24, UR27, 0x1000, URZ ;  /* 0x000010001b187890 */ /* 0x000fe2000fffe03f */
[----:B------:R-:W-:Y:S01]  /*0770*/  IMAD R3, R2, UR7, RZ ;  /* 0x0000000702037c24 */ /* 0x000fe2000f8e02ff */
[----:B------:R-:W-:Y:S01]  /*0780*/  MOV R2, UR7 ;  /* 0x0000000700027c02 */ /* 0x000fe20008000f00 */
[----:B------:R-:W-:Y:S01]  /*0790*/  USGXT.U32 UR8, UR8, 0xe ;  /* 0x0000000e0808789a */ /* 0x000fe20008000000 */
[----:B------:R-:W-:Y:S01]  /*07a0*/  IADD3.X R16, R0, UR9, R5, P0, P1 ;  /* 0x0000000900107c10 */ /* 0x000fe200087e2405 */
[----:B------:R-:W-:Y:S01]  /*07b0*/  USHF.R.U32.HI UR22, URZ, 0x4, UR24 ;  /* 0x000000043f167899 */ /* 0x000fe20008011618 */
[----:B------:R-:W-:Y:S01]  /*07c0*/  SGXT.U32 R0, R6, 0x4 ;  /* 0x000000040600781a */ /* 0x000fe20000000000 */
[----:B------:R-:W-:Y:S01]  /*07d0*/  IMAD R5, R2, 0x8, R3 ;  /* 0x0000000802057824 */ /* 0x000fe200078e0203 */
[----:B------:R-:W-:Y:S01]  /*07e0*/  LEA R2, P0, R3, R10, 0x1 ;  /* 0x0000000a03027211 */ /* 0x000fe200078008ff */
[----:B------:R-:W-:Y:S01]  /*07f0*/  IMAD.HI R6, R4, 0x2, RZ ;  /* 0x0000000204067827 */ /* 0x000fe200078e02ff */
[----:B------:R-:W-:Y:S01]  /*0800*/  USGXT.U32 UR22, UR22, 0xe ;  /* 0x0000000e1616789a */ /* 0x000fe20008000000 */
[----:B------:R-:W-:-:S02]  /*0810*/  CS2R R28, SRZ ;  /* 0x00000000001c7805 */ /* 0x000fc4000001ff00 */
[----:B------:R-:W-:Y:S01]  /*0820*/  LEA R4, P1, R5, R10, 0x1 ;  /* 0x0000000a05047211 */ /* 0x000fe200078208ff */
[----:B0-----:R-:W-:Y:S01]  /*0830*/  IMAD R0, R0, R9, RZ ;  /* 0x0000000900007224 */ /* 0x001fe200078e02ff */
[-C--:B------:R-:W-:Y:S01]  /*0840*/  LEA.HI.X.SX32 R3, R3, R16.reuse, 0x1, P0 ;  /* 0x0000001003037211 */ /* 0x080fe200000f0eff */
[----:B------:R-:W-:Y:S01]  /*0850*/  IMAD.U32 R7, RZ, RZ, UR5 ;  /* 0x00000005ff077e24 */ /* 0x000fe2000f8e00ff */
[----:B------:R-:W-:Y:S01]  /*0860*/  LEA.HI.X.SX32 R5, R5, R16, 0x1, P1 ;  /* 0x0000001005057211 */ /* 0x000fe200008f0eff */
[----:B------:R-:W-:Y:S01]  /*0870*/  IMAD R9, R9, 0x10, R0 ;  /* 0x0000001009097824 */ /* 0x000fe200078e0200 */
[----:B------:R-:W-:Y:S01]  /*0880*/  UIADD3 UR14, UP0, UR22, 0x2, URZ ;  /* 0x00000002160e7890 */ /* 0x000fe2000ff1e03f */
[----:B------:R-:W-:Y:S01]  /*0890*/  IMAD.MOV.U32 R16, RZ, RZ, -0x800000 ;  /* 0xff800000ff107424 */ /* 0x000fe200078e00ff */
[----:B------:R-:W-:Y:S02]  /*08a0*/  IADD3.X R10, R6, UR11, R7, P2, P3 ;  /* 0x0000000b060a7c10 */ /* 0x000fe400097e6407 */
[----:B------:R-:W-:-:S02]  /*08b0*/  CS2R R30, SRZ ;  /* 0x00000000001e7805 */ /* 0x000fc4000001ff00 */
[CC--:B------:R-:W-:Y:S01]  /*08c0*/  LEA R6, P0, R0.reuse, R8.reuse, 0x1 ;  /* 0x0000000800067211 */ /* 0x0c0fe200078008ff */
[----:B------:R-:W-:Y:S01]  /*08d0*/  UIADD3.X UR15, UR6, -0x80000000, URZ, UP0, !UPT ;  /* 0x80000000060f7890 */ /* 0x000fe200087fe43f */
[C---:B------:R-:W-:Y:S01]  /*08e0*/  LEA R8, P1, R9.reuse, R8, 0x1 ;  /* 0x0000000809087211 */ /* 0x040fe200078208ff */
[----:B------:R-:W-:Y:S01]  /*08f0*/  UMOV UR12, 0x80 ;  /* 0x00000080000c7882 */ /* 0x000fe20000000000 */
[-C--:B------:R-:W-:Y:S01]  /*0900*/  LEA.HI.X.SX32 R7, R0, R10.reuse, 0x1, P0 ;  /* 0x0000000a00077211 */ /* 0x080fe200000f0eff */
[----:B------:R-:W-:Y:S01]  /*0910*/  IMAD.MOV.U32 R0, RZ, RZ, 0x3f800000 ;  /* 0x3f800000ff007424 */ /* 0x000fe200078e00ff */
[----:B------:R-:W-:Y:S01]  /*0920*/  LEA.HI.X.SX32 R9, R9, R10, 0x1, P1 ;  /* 0x0000000a09097211 */ /* 0x000fe200008f0eff */
[----:B------:R-:W-:Y:S01]  /*0930*/  UMOV UR13, 0x40000040 ;  /* 0x40000040000d7882 */ /* 0x000fe20000000000 */
[----:B------:R-:W-:Y:S01]  /*0940*/  MOV R10, 0x3f800000 ;  /* 0x3f800000000a7802 */ /* 0x000fe20000000f00 */
[----:B------:R-:W-:Y:S01]  /*0950*/  UMOV UR9, URZ ;  /* 0x0000003f00097c82 */ /* 0x000fe20008000000 */
[----:B------:R-:W-:Y:S01]  /*0960*/  UMOV UR4, URZ ;  /* 0x0000003f00047c82 */ /* 0x000fe20008000000 */
[----:B------:R-:W-:Y:S01]  /*0970*/  UMOV UR5, URZ ;  /* 0x0000003f00057c82 */ /* 0x000fe20008000000 */
[----:B------:R-:W-:-:S02]  /*0980*/  UIADD3.64 UR12, UR8, UR12, URZ ;  /* 0x0000000c080c7297 */ /* 0x000fc4000fffe03f */
[----:B------:R-:W-:Y:S02]  /*0990*/  UIADD3.64 UR10, UR14, 0x1e, URZ ;  /* 0x0000001e0e0a7897 */ /* 0x000fe4000fffe03f */
[----:B------:R-:W-:Y:S01]  /*09a0*/  UIADD3.64 UR18, UR14, 0x20, URZ ;  /* 0x000000200e127897 */ /* 0x000fe2000fffe03f */
[----:B------:R-:W-:Y:S01]  /*09b0*/  ULDC UR34, c[0x0][0x238] ;  /* 0x00008e0000227ab9 */ /* 0x000fe20000000800 */
[----:B------:R-:W-:Y:S01]  /*09c0*/  UMOV UR20, UR8 ;  /* 0x0000000800147c82 */ /* 0x000fe20008000000 */
[----:B------:R-:W-:-:S09]  /*09d0*/  UMOV UR21, 0x40000040 ;  /* 0x4000004000157882 */ /* 0x000fd20000000000 */
.L_x_1:
[----:B------:R-:W-:Y:S01]  /*09e0*/  MOV R33, UR4 ;  /* 0x0000000400217c02 */ /* 0x000fe20008000f00 */
[----:B------:R-:W-:-:S04]  /*09f0*/  IMAD.U32 R19, RZ, RZ, UR4 ;  /* 0x00000004ff137e24 */ /* 0x000fc8000f8e00ff */
[----:B------:R-:W-:-:S04]  /*0a00*/  IMAD.WIDE R18, R19, 0x2, R4 ;  /* 0x0000000213127825 */ /* 0x000fc800078e0204 */
[----:B------:R-:W-:Y:S02]  /*0a10*/  IMAD.WIDE R32, R33, 0x2, R2 ;  /* 0x0000000221207825 */ /* 0x000fe400078e0202 */
[----:B------:R-:W2:Y:S04]  /*0a20*/  LDG.E.U16 R18, desc[UR28][R18.64] ;  /* 0x0000001c12127981 */ /* 0x000ea8000c1e1500 */
[----:B------:R-:W3:Y:S01]  /*0a30*/  LDG.E.U16 R40, desc[UR28][R32.64] ;  /* 0x0000001c20287981 */ /* 0x000ee2000c1e1500 */
[----:B------:R-:W-:Y:S01]  /*0a40*/  BAR.SYNC.DEFER_BLOCKING 0x0 ;  /* 0x0000000000007b1d */ /* 0x000fe20000010000 */
[----:B------:R-:W-:-:S04]  /*0a50*/  IMAD.U32 R21, RZ, RZ, UR5 ;  /* 0x00000005ff157e24 */ /* 0x000fc8000f8e00ff */
[----:B------:R-:W-:Y:S01]  /*0a60*/  IMAD.WIDE R20, R21, 0x2, R6 ;  /* 0x0000000215147825 */ /* 0x000fe200078e0206 */
[----:B------:R-:W-:Y:S01]  /*0a70*/  MOV R23, UR5 ;  /* 0x0000000500177c02 */ /* 0x000fe20008000f00 */
[----:B------:R-:W-:-:S04]  /*0a80*/  UMOV UR23, 0x80000000 ;  /* 0x8000000000177882 */ /* 0x000fc80000000000 */
[----:B------:R-:W-:Y:S01]  /*0a90*/  IMAD.WIDE R22, R23, 0x2, R8 ;  /* 0x0000000217167825 */ /* 0x000fe200078e0208 */
[----:B------:R-:W-:Y:S01]  /*0aa0*/  UMOV UR8, UR20 ;  /* 0x0000001400087c82 */ /* 0x000fe20008000000 */
[----:B------:R-:W-:Y:S01]  /*0ab0*/  UMOV UR9, UR21 ;  /* 0x0000001500097c82 */ /* 0x000fe20008000000 */
[----:B------:R-:W-:Y:S01]  /*0ac0*/  UMOV UR16, UR12 ;  /* 0x0000000c00107c82 */ /* 0x000fe20008000000 */
[----:B------:R-:W-:Y:S01]  /*0ad0*/  UMOV UR17, UR13 ;  /* 0x0000000d00117c82 */ /* 0x000fe20008000000 */
[----:B--2---:R0:W-:Y:S04]  /*0ae0*/  STS.U16 [R11+UR27+0x1200], R18 ;  /* 0x001200120b007988 */ /* 0x0041e8000800041b */
[----:B---3--:R-:W-:Y:S01]  /*0af0*/  STS.U16 [R11+UR27+0x1000], R40 ;  /* 0x001000280b007988 */ /* 0x008fe2000800041b */
[----:B------:R1:W-:Y:S06]  /*0b00*/  MEMBAR.ALL.CTA ;  /* 0x0000000000007992 */ /* 0x0003ec0000008000 */
[----:B-1----:R-:W1:Y:S02]  /*0b10*/  FENCE.VIEW.ASYNC.S ;  /* 0x00000000000073c6 */ /* 0x002e640000000000 */
[----:B-1----:R-:W-:Y:S06]  /*0b20*/  BAR.SYNC.DEFER_BLOCKING 0x0 ;  /* 0x0000000000007b1d */ /* 0x002fec0000010000 */
[----:B------:R1:W2:Y:S01]  /*0b30*/  LDG.E.U16 R21, desc[UR28][R20.64] ;  /* 0x0000001c14157981 */ /* 0x0002a2000c1e1500 */
[----:B------:R-:W-:-:S03]  /*0b40*/  WARPGROUP.ARRIVE ;  /* 0x00000000000079c5 */ /* 0x000fc60000000000 */
[----:B------:R3:W4:Y:S03]  /*0b50*/  LDG.E.U16 R23, desc[UR28][R22.64] ;  /* 0x0000001c16177981 */ /* 0x000726000c1e1500 */
[----:B------:R-:W-:Y:S04]  /*0b60*/  HGMMA.64x8x16.F32.BF16 R36, gdesc[UR20].tnspA, RZ, !UPT ;  /* 0x20000000142479f0 */ /* 0x000fe8000c7018ff */
[----:B------:R-:W-:Y:S04]  /*0b70*/  HGMMA.64x8x16.F32.BF16 R36, gdesc[UR12].tnspA, R36 ;  /* 0x200000000c2479f0 */ /* 0x000fe80008701824 */
[----:B------:R-:W-:Y:S04]  /*0b80*/  HGMMA.64x8x16.F32.BF16 R32, gdesc[UR8].tnspA, RZ, !UPT ;  /* 0x20000000082079f0 */ /* 0x000fe8000c7018ff */
[----:B------:R-:W-:Y:S03]  /*0b90*/  HGMMA.64x8x16.F32.BF16 R32, gdesc[UR16].tnspA, R32, gsb0 ;  /* 0x20000000102079f0 */ /* 0x000fe60008001820 */
[----:B------:R-:W-:-:S02]  /*0ba0*/  WARPGROUP.DEPBAR.LE gsb0, 0x0 ;  /* 0x00008000000079c5 */ /* 0x000fc40000010000 */
[----:B------:R-:W-:Y:S01]  /*0bb0*/  FMUL R17, R36, UR34 ;  /* 0x0000002224117c20 */ /* 0x000fe20008400000 */
[----:B0-----:R-:W-:Y:S01]  /*0bc0*/  FMUL R18, R37, UR34 ;  /* 0x0000002225127c20 */ /* 0x001fe20008400000 */
[----:B------:R-:W-:Y:S04]  /*0bd0*/  BAR.SYNC.DEFER_BLOCKING 0x0 ;  /* 0x0000000000007b1d */ /* 0x000fe80000010000 */
[----:B------:R-:W-:Y:S01]  /*0be0*/  FMNMX R18, R17, R18, !PT ;  /* 0x0000001211127209 */ /* 0x000fe20007800000 */
[----:B------:R-:W-:-:S05]  /*0bf0*/  FMUL R17, R32, UR34 ;  /* 0x0000002220117c20 */ /* 0x000fca0008400000 */
[----:B------:R-:W-:Y:S01]  /*0c00*/  FMNMX R18, R17, R18, !PT ;  /* 0x0000001211127209 */ /* 0x000fe20007800000 */
[----:B------:R-:W-:-:S05]  /*0c10*/  FMUL R17, R33, UR34 ;  /* 0x0000002221117c20 */ /* 0x000fca0008400000 */
[----:B------:R-:W-:-:S05]  /*0c20*/  FMNMX R19, R17, R18, !PT ;  /* 0x0000001211137209 */ /* 0x000fca0007800000 */
[----:B------:R-:W1:Y:S02]  /*0c30*/  SHFL.BFLY PT, R18, R19, 0x2, 0x1f ;  /* 0x0c401f0013127f89 */ /* 0x000e6400000e0000 */
[----:B-1----:R-:W-:-:S05]  /*0c40*/  FMNMX R20, R19, R18, !PT ;  /* 0x0000001213147209 */ /* 0x002fca0007800000 */
[----:B------:R-:W0:Y:S02]  /*0c50*/  SHFL.BFLY PT, R17, R20, 0x1, 0x1f ;  /* 0x0c201f0014117f89 */ /* 0x000e2400000e0000 */
[----:B0-----:R-:W-:-:S04]  /*0c60*/  FMNMX R18, R20, R17, !PT ;  /* 0x0000001114127209 */ /* 0x001fc80007800000 */
[----:B------:R-:W-:-:S05]  /*0c70*/  FMNMX R18, R18, R15, !PT ;  /* 0x0000000f12127209 */ /* 0x000fca0007800000 */
[--C-:B------:R-:W-:Y:S01]  /*0c80*/  FFMA R36, R36, UR34, -R18.reuse ;  /* 0x0000002224247c23 */ /* 0x100fe20008000812 */
[----:B------:R-:W-:-:S03]  /*0c90*/  FFMA R37, R37, UR34, -R18 ;  /* 0x0000002225257c23 */ /* 0x000fc60008000812 */
[----:B------:R-:W-:Y:S01]  /*0ca0*/  FMUL R17, R36, 1.4426950216293334961 ;  /* 0x3fb8aa3b24117820 */ /* 0x000fe20000400000 */
[----:B------:R-:W-:-:S05]  /*0cb0*/  FMUL R37, R37, 1.4426950216293334961 ;  /* 0x3fb8aa3b25257820 */ /* 0x000fca0000400000 */
[----:B------:R-:W-:Y:S01]  /*0cc0*/  MUFU.EX2 R17, R17 ;  /* 0x0000001100117308 */ /* 0x000fe20000000800 */
[--C-:B------:R-:W-:Y:S01]  /*0cd0*/  FFMA R33, R33, UR34, -R18.reuse ;  /* 0x0000002221217c23 */ /* 0x100fe20008000812 */
[----:B--2---:R0:W-:Y:S02]  /*0ce0*/  STS.U16 [R14+UR27+0x1000], R21 ;  /* 0x001000150e007988 */ /* 0x0041e4000800041b */
[----:B0-----:R-:W-:-:S04]  /*0cf0*/  FFMA R21, R32, UR34, -R18 ;  /* 0x0000002220157c23 */ /* 0x001fc80008000812 */
[----:B------:R-:W0:Y:S01]  /*0d00*/  MUFU.EX2 R32, R37 ;  /* 0x0000002500207308 */ /* 0x000e220000000800 */
[----:B---3--:R-:W-:Y:S01]  /*0d10*/  FMUL R22, R21, 1.4426950216293334961 ;  /* 0x3fb8aa3b15167820 */ /* 0x008fe20000400000 */
[----:B------:R-:W-:-:S06]  /*0d20*/  FMUL R21, R33, 1.4426950216293334961 ;  /* 0x3fb8aa3b21157820 */ /* 0x000fcc0000400000 */
[----:B------:R1:W2:Y:S01]  /*0d30*/  MUFU.EX2 R20, R22 ;  /* 0x0000001600147308 */ /* 0x0002a20000000800 */
[----:B0-----:R-:W-:Y:S01]  /*0d40*/  FADD R19, R17, R32 ;  /* 0x0000002011137221 */ /* 0x001fe20000000000 */
[----:B------:R-:W-:Y:S01]  /*0d50*/  F2FP.BF16.F32.PACK_AB R32, R32, R17 ;  /* 0x000000112020723e */ /* 0x000fe200000010ff */
[----:B------:R-:W-:Y:S01]  /*0d60*/  FMUL R17, R38, UR34 ;  /* 0x0000002226117c20 */ /* 0x000fe20008400000 */
[----:B-1----:R-:W-:-:S04]  /*0d70*/  FMUL R22, R39, UR34 ;  /* 0x0000002227167c20 */ /* 0x002fc80008400000 */
[----:B------:R-:W0:Y:S01]  /*0d80*/  MUFU.EX2 R21, R21 ;  /* 0x0000001500157308 */ /* 0x000e220000000800 */
[----:B------:R-:W-:Y:S01]  /*0d90*/  FMNMX R22, R17, R22, !PT ;  /* 0x0000001611167209 */ /* 0x000fe20007800000 */
[----:B------:R-:W-:-:S05]  /*0da0*/  FMUL R17, R34, UR34 ;  /* 0x0000002222117c20 */ /* 0x000fca0008400000 */
[----:B------:R-:W-:Y:S01]  /*0db0*/  FMNMX R22, R17, R22, !PT ;  /* 0x0000001611167209 */ /* 0x000fe20007800000 */
[----:B------:R-:W-:Y:S01]  /*0dc0*/  FMUL R17, R35, UR34 ;  /* 0x0000002223117c20 */ /* 0x000fe20008400000 */
[----:B--2---:R-:W-:-:S04]  /*0dd0*/  FADD R36, R20, R19 ;  /* 0x0000001314247221 */ /* 0x004fc80000000000 */
[----:B------:R-:W-:Y:S01]  /*0de0*/  FMNMX R22, R17, R22, !PT ;  /* 0x0000001611167209 */ /* 0x000fe20007800000 */
[----:B0-----:R-:W-:-:S04]  /*0df0*/  FADD R36, R21, R36 ;  /* 0x0000002415247221 */ /* 0x001fc80000000000 */
[----:B------:R-:W0:Y:S04]  /*0e00*/  SHFL.BFLY PT, R17, R22, 0x2, 0x1f ;  /* 0x0c401f0016117f89 */ /* 0x000e2800000e0000 */
[----:B------:R-:W1:Y:S04]  /*0e10*/  SHFL.BFLY PT, R19, R36, 0x2, 0x1f ;  /* 0x0c401f0024137f89 */ /* 0x000e6800000e0000 */
[----:B----4-:R0:W-:Y:S01]  /*0e20*/  STS.U16 [R14+UR27+0x1200], R23 ;  /* 0x001200170e007988 */ /* 0x0101e2000800041b */
[----:B------:R2:W-:Y:S06]  /*0e30*/  MEMBAR.ALL.CTA ;  /* 0x0000000000007992 */ /* 0x0005ec0000008000 */
[----:B--2---:R-:W2:Y:S01]  /*0e40*/  FENCE.VIEW.ASYNC.S ;  /* 0x00000000000073c6 */ /* 0x004ea20000000000 */
[----:B0-----:R-:W-:Y:S01]  /*0e50*/  FMNMX R23, R22, R17, !PT ;  /* 0x0000001116177209 */ /* 0x001fe20007800000 */
[----:B-1----:R-:W-:-:S04]  /*0e60*/  FADD R33, R36, R19 ;  /* 0x0000001324217221 */ /* 0x002fc80000000000 */
[----:B--2---:R-:W0:Y:S04]  /*0e70*/  SHFL.BFLY PT, R36, R23, 0x1, 0x1f ;  /* 0x0c201f0017247f89 */ /* 0x004e2800000e0000 */
[----:B------:R-:W1:Y:S01]  /*0e80*/  SHFL.BFLY PT, R40, R33, 0x1, 0x1f ;  /* 0x0c201f0021287f89 */ /* 0x000e6200000e0000 */
[----:B0-----:R-:W-:-:S04]  /*0e90*/  FMNMX R17, R23, R36, !PT ;  /* 0x0000002417117209 */ /* 0x001fc80007800000 */
[----:B------:R-:W-:Y:S01]  /*0ea0*/  FMNMX R17, R17, R16, !PT ;  /* 0x0000001011117209 */ /* 0x000fe20007800000 */
[----:B-1----:R-:W-:-:S04]  /*0eb0*/  FADD R19, R33, R40 ;  /* 0x0000002821137221 */ /* 0x002fc80000000000 */
[--C-:B------:R-:W-:Y:S01]  /*0ec0*/  FFMA R38, R38, UR34, -R17.reuse ;  /* 0x0000002226267c23 */ /* 0x100fe20008000811 */
[--C-:B------:R-:W-:Y:S01]  /*0ed0*/  FFMA R39, R39, UR34, -R17.reuse ;  /* 0x0000002227277c23 */ /* 0x100fe20008000811 */
[----:B------:R-:W-:Y:S02]  /*0ee0*/  FFMA R34, R34, UR34, -R17 ;  /* 0x0000002222227c23 */ /* 0x000fe40008000811 */
[----:B------:R-:W-:Y:S01]  /*0ef0*/  FMUL R33, R38, 1.4426950216293334961 ;  /* 0x3fb8aa3b26217820 */ /* 0x000fe20000400000 */
[----:B------:R-:W-:Y:S01]  /*0f00*/  FMUL R36, R39, 1.4426950216293334961 ;  /* 0x3fb8aa3b27247820 */ /* 0x000fe20000400000 */
[----:B------:R-:W-:-:S04]  /*0f10*/  FMUL R22, R34, 1.4426950216293334961 ;  /* 0x3fb8aa3b22167820 */ /* 0x000fc80000400000 */
[----:B------:R-:W-:Y:S08]  /*0f20*/  MUFU.EX2 R33, R33 ;  /* 0x0000002100217308 */ /* 0x000ff00000000800 */
[----:B------:R-:W0:Y:S08]  /*0f30*/  MUFU.EX2 R36, R36 ;  /* 0x0000002400247308 */ /* 0x000e300000000800 */
[----:B------:R-:W1:Y:S01]  /*0f40*/  MUFU.EX2 R22, R22 ;  /* 0x0000001600167308 */ /* 0x000e620000000800 */
[----:B------:R-:W-:Y:S01]  /*0f50*/  FFMA R35, R35, UR34, -R17 ;  /* 0x0000002223237c23 */ /* 0x000fe20008000811 */
[----:B------:R-:W-:Y:S01]  /*0f60*/  F2FP.BF16.F32.PACK_AB R34, R21, R20 ;  /* 0x000000141522723e */ /* 0x000fe200000010ff */
[----:B------:R-:W-:-:S02]  /*0f70*/  FADD R20, -R18, R15 ;  /* 0x0000000f12147221 */ /* 0x000fc40000000100 */
[----:B------:R-:W-:Y:S02]  /*0f80*/  FMUL R35, R35, 1.4426950216293334961 ;  /* 0x3fb8aa3b23237820 */ /* 0x000fe40000400000 */
[----:B------:R-:W-:Y:S01]  /*0f90*/  FMUL R21, R20, 1.4426950216293334961 ;  /* 0x3fb8aa3b14157820 */ /* 0x000fe20000400000 */
[----:B------:R-:W-:Y:S01]  /*0fa0*/  FADD R20, -R17, R16 ;  /* 0x0000001011147221 */ /* 0x000fe20000000100 */
[----:B0-----:R-:W-:Y:S01]  /*0fb0*/  FADD R15, R33, R36 ;  /* 0x00000024210f7221 */ /* 0x001fe20000000000 */
[----:B------:R-:W-:Y:S01]  /*0fc0*/  F2FP.BF16.F32.PACK_AB R33, R36, R33 ;  /* 0x000000212421723e */ /* 0x000fe200000010ff */
[----:B------:R-:W0:Y:S02]  /*0fd0*/  MUFU.EX2 R35, R35 ;  /* 0x0000002300237308 */ /* 0x000e240000000800 */
[----:B-1----:R-:W-:Y:S01]  /*0fe0*/  FADD R36, R22, R15 ;  /* 0x0000000f16247221 */ /* 0x002fe20000000000 */
[----:B------:R-:W-:-:S05]  /*0ff0*/  FMUL R15, R20, 1.4426950216293334961 ;  /* 0x3fb8aa3b140f7820 */ /* 0x000fca0000400000 */
[----:B------:R-:W1:Y:S08]  /*1000*/  MUFU.EX2 R16, R21 ;  /* 0x0000001500107308 */ /* 0x000e700000000800 */
[----:B------:R-:W2:Y:S01]  /*1010*/  MUFU.EX2 R15, R15 ;  /* 0x0000000f000f7308 */ /* 0x000ea20000000800 */
[----:B------:R-:W-:Y:S01]  /*1020*/  USHF.L.U32 UR8, UR33, 0x3, URZ ;  /* 0x0000000321087899 */ /* 0x000fe2000800063f */
[----:B0-----:R-:W-:-:S03]  /*1030*/  FADD R36, R35, R36 ;  /* 0x0000002423247221 */ /* 0x001fc60000000000 */
[----:B------:R-:W-:Y:S02]  /*1040*/  ULOP3.LUT UR8, UR8, 0x20, URZ, 0xc0, !UPT ;  /* 0x0000002008087892 */ /* 0x000fe4000f8ec03f */
[----:B------:R-:W0:Y:S02]  /*1050*/  SHFL.BFLY PT, R23, R36, 0x2, 0x1f ;  /* 0x0c401f0024177f89 */ /* 0x000e2400000e0000 */
[----:B------:R-:W-:Y:S01]  /*1060*/  ULEA.HI UR8, UR24, UR8, URZ, 0x1c ;  /* 0x0000000818087291 */ /* 0x000fe2000f8fe03f */
[-C--:B-1----:R-:W-:Y:S01]  /*1070*/  FMUL R24, R24, R16.reuse ;  /* 0x0000001018187220 */ /* 0x082fe20000400000 */
[-C--:B------:R-:W-:Y:S01]  /*1080*/  FMUL R25, R25, R16.reuse ;  /* 0x0000001019197220 */ /* 0x080fe20000400000 */
[-C--:B------:R-:W-:Y:S01]  /*1090*/  FMUL R28, R28, R16.reuse ;  /* 0x000000101c1c7220 */ /* 0x080fe20000400000 */
[----:B------:R-:W-:Y:S01]  /*10a0*/  FMUL R29, R29, R16 ;  /* 0x000000101d1d7220 */ /* 0x000fe20000400000 */
[----:B------:R-:W-:Y:S01]  /*10b0*/  F2FP.BF16.F32.PACK_AB R35, R35, R22 ;  /* 0x000000162323723e */ /* 0x000fe200000010ff */
[-C--:B--2---:R-:W-:Y:S01]  /*10c0*/  FMUL R26, R26, R15.reuse ;  /* 0x0000000f1a1a7220 */ /* 0x084fe20000400000 */
[-C--:B------:R-:W-:Y:S01]  /*10d0*/  FMUL R27, R27, R15.reuse ;  /* 0x0000000f1b1b7220 */ /* 0x080fe20000400000 */
[-C--:B------:R-:W-:Y:S01]  /*10e0*/  FMUL R30, R30, R15.reuse ;  /* 0x0000000f1e1e7220 */ /* 0x080fe20000400000 */
[----:B------:R-:W-:Y:S01]  /*10f0*/  FMUL R31, R31, R15 ;  /* 0x0000000f1f1f7220 */ /* 0x000fe20000400000 */
[----:B------:R-:W-:Y:S01]  /*1100*/  BAR.SYNC.DEFER_BLOCKING 0x0 ;  /* 0x0000000000007b1d */ /* 0x000fe20000010000 */
[----:B------:R-:W-:-:S05]  /*1110*/  ULOP3.LUT UR8, UR8, 0x3fff, URZ, 0xc0, !UPT ;  /* 0x00003fff08087892 */ /* 0x000fca000f8ec03f */
[----:B------:R-:W-:Y:S02]  /*1120*/  UMOV UR31, 0xc0000010 ;  /* 0xc0000010001f7882 */ /* 0x000fe40000000000 */
[----:B------:R-:W-:Y:S01]  /*1130*/  UMOV UR30, UR8 ;  /* 0x00000008001e7c82 */ /* 0x000fe20008000000 */
[----:B------:R-:W-:-:S06]  /*1140*/  WARPGROUP.ARRIVE ;  /* 0x00000000000079c5 */ /* 0x000fcc0000000000 */
[----:B------:R-:W-:Y:S01]  /*1150*/  HGMMA.64x16x16.F32.BF16 R24, R32, gdesc[UR28], R24, gsb0 ;  /* 0x0020001c20187df0 */ /* 0x000fe20008001818 */
[----:B0-----:R-:W-:Y:S01]  /*1160*/  FADD R23, R36, R23 ;  /* 0x0000001724177221 */ /* 0x001fe20000000000 */
[----:B------:R-:W-:-:S04]  /*1170*/  UIADD3 UR6, UR6, 0x10, URZ ;  /* 0x0000001006067890 */ /* 0x000fc8000fffe03f */
[----:B------:R-:W0:Y:S01]  /*1180*/  SHFL.BFLY PT, R20, R23, 0x1, 0x1f ;  /* 0x0c201f0017147f89 */ /* 0x000e2200000e0000 */
[----:B------:R-:W-:-:S06]  /*1190*/  UISETP.GE.AND UP0, UPT, UR6, UR32, UPT ;  /* 0x000000200600728c */ /* 0x000fcc000bf06270 */
[----:B------:R-:W-:Y:S01]  /*11a0*/  PLOP3.LUT P0, PT, PT, PT, UP0, 0x80, 0x0 ;  /* 0x000000000000781c */ /* 0x000fe20003f0f008 */
[----:B------:R-:W-:Y:S02]  /*11b0*/  ULEA UR4, UR7, UR4, 0x4 ;  /* 0x0000000407047291 */ /* 0x000fe4000f8e203f */
[----:B------:R-:W-:Y:S01]  /*11c0*/  ULEA UR5, UR25, UR5, 0x4 ;  /* 0x0000000519057291 */ /* 0x000fe2000f8e203f */
[----:B------:R-:W-:Y:S01]  /*11d0*/  FFMA R10, R16, R10, R19 ;  /* 0x0000000a100a7223 */ /* 0x000fe20000000013 */
[----:B------:R-:W-:Y:S02]  /*11e0*/  IMAD.MOV.U32 R16, RZ, RZ, R17 ;  /* 0x000000ffff107224 */ /* 0x000fe400078e0011 */
[----:B0-----:R-:W-:-:S04]  /*11f0*/  FADD R20, R23, R20 ;  /* 0x0000001417147221 */ /* 0x001fc80000000000 */
[----:B------:R-:W-:Y:S01]  /*1200*/  FFMA R0, R15, R0, R20 ;  /* 0x000000000f007223 */ /* 0x000fe20000000014 */
[----:B------:R-:W-:Y:S01]  /*1210*/  IMAD.MOV.U32 R15, RZ, RZ, R18 ;  /* 0x000000ffff0f7224 */ /* 0x000fe200078e0012 */
[----:B------:R-:W-:Y:S02]  /*1220*/  WARPGROUP.DEPBAR.LE gsb0, 0x0 ;  /* 0x00008000000079c5 */ /* 0x000fe40000010000 */
[----:B------:R-:W-:Y:S05]  /*1230*/  @!P0 BRA `(.L_x_1) ;  /* 0xfffffff400e88947 */ /* 0x000fea000383ffff */
.L_x_0:
[C---:B------:R-:W-:Y:S01]  /*1240*/  LOP3.LUT R3, R13.reuse, 0xc0, RZ, 0xc0, !PT ;  /* 0x000000c00d037812 */ /* 0x040fe200078ec0ff */
[C---:B-1----:R-:W-:Y:S01]  /*1250*/  IMAD.SHL.U32 R4, R13.reuse, 0x4, RZ ;  /* 0x000000040d047824 */ /* 0x042fe200078e00ff */
[----:B------:R-:W-:Y:S01]  /*1260*/  SHF.L.U32 R2, R13, 0x6, RZ ;  /* 0x000000060d027819 */ /* 0x000fe200000006ff */
[----:B------:R-:W-:Y:S01]  /*1270*/  FMUL R20, R25, 0.25 ;  /* 0x3e80000019147820 */ /* 0x000fe20000400000 */
[----:B------:R-:W-:Y:S01]  /*1280*/  ISETP.NE.U32.AND P0, PT, R3, RZ, PT ;  /* 0x000000ff0300720c */ /* 0x000fe20003f05070 */
[----:B------:R-:W-:Y:S01]  /*1290*/  FMUL R21, R24, 0.25 ;  /* 0x3e80000018157820 */ /* 0x000fe20000400000 */
[----:B------:R-:W-:Y:S01]  /*12a0*/  LOP3.LUT R3, R13, 0x80, RZ, 0xc0, !PT ;  /* 0x000000800d037812 */ /* 0x000fe200078ec0ff */
[----:B------:R-:W-:Y:S01]  /*12b0*/  BAR.SYNC.DEFER_BLOCKING 0x0 ;  /* 0x0000000000007b1d */ /* 0x000fe20000010000 */
[----:B------:R-:W-:Y:S01]  /*12c0*/  LOP3.LUT R2, R2, 0x40, RZ, 0xc0, !PT ;  /* 0x0000004002027812 */ /* 0x000fe200078ec0ff */
[----:B------:R-:W-:Y:S01]  /*12d0*/  FMUL R15, R26, 0.25 ;  /* 0x3e8000001a0f7820 */ /* 0x000fe20000400000 */
[----:B------:R-:W-:-:S02]  /*12e0*/  SHF.R.S32.HI R14, RZ, 0x5, R13 ;  /* 0x00000005ff0e7819 */ /* 0x000fc4000001140d */
[----:B------:R-:W-:Y:S01]  /*12f0*/  SHF.R.S32.HI R8, RZ, 0x4, R13 ;  /* 0x00000004ff087819 */ /* 0x000fe2000001140d */
[----:B------:R-:W-:Y:S01]  /*1300*/  IMAD R7, R3, 0x4, R2 ;  /* 0x0000000403077824 */ /* 0x000fe200078e0202 */
[----:B------:R-:W-:Y:S01]  /*1310*/  SHF.R.U32.HI R9, RZ, 0x1, R3 ;  /* 0x00000001ff097819 */ /* 0x000fe20000011603 */
[----:B------:R-:W-:Y:S01]  /*1320*/  ULDC.64 UR4, c[0x0][0x270] ;  /* 0x00009c0000047ab9 */ /* 0x000fe20000000a00 */
[----:B------:R-:W-:Y:S01]  /*1330*/  SGXT R3, R14, 0x1 ;  /* 0x000000010e03781a */ /* 0x000fe20000000200 */
[----:B------:R-:W-:Y:S01]  /*1340*/  UIMAD UR4, UR26, UR4, URZ ;  /* 0x000000041a0472a4 */ /* 0x000fe2000f8e023f */
[----:B------:R-:W-:Y:S02]  /*1350*/  SGXT R8, R8, 0x1 ;  /* 0x000000010808781a */ /* 0x000fe40000000200 */
[----:B------:R-:W-:Y:S01]  /*1360*/  LOP3.LUT R5, R4, 0x180, RZ, 0xc0, !PT ;  /* 0x0000018004057812 */ /* 0x000fe200078ec0ff */
[----:B------:R-:W-:Y:S01]  /*1370*/  USHF.L.U32 UR6, UR4, 0x1, URZ ;  /* 0x0000000104067899 */ /* 0x000fe2000800063f */
[----:B------:R-:W-:-:S02]  /*1380*/  SHF.L.U32 R2, R13, 0x1, RZ ;  /* 0x000000010d027819 */ /* 0x000fc400000006ff */
[----:B------:R-:W-:Y:S02]  /*1390*/  LOP3.LUT R3, R3, 0x804, RZ, 0xc0, !PT ;  /* 0x0000080403037812 */ /* 0x000fe400078ec0ff */
[----:B------:R-:W-:Y:S01]  /*13a0*/  LOP3.LUT R11, R5, 0x804, R8, 0xf8, !PT ;  /* 0x00000804050b7812 */ /* 0x000fe200078ef808 */
[----:B------:R-:W-:Y:S01]  /*13b0*/  IMAD.SHL.U32 R5, R13, 0x8, RZ ;  /* 0x000000080d057824 */ /* 0x000fe200078e00ff */
[----:B------:R-:W-:Y:S02]  /*13c0*/  SHF.R.S32.HI R6, RZ, 0x3, R13 ;  /* 0x00000003ff067819 */ /* 0x000fe4000001140d */
[----:B------:R-:W-:Y:S01]  /*13d0*/  LOP3.LUT R8, R4, 0xc0, RZ, 0xc0, !PT ;  /* 0x000000c004087812 */ /* 0x000fe200078ec0ff */
[----:B------:R-:W-:Y:S01]  /*13e0*/  IMAD.MOV.U32 R4, RZ, RZ, R0 ;  /* 0x000000ffff047224 */ /* 0x000fe200078e0000 */
[----:B------:R-:W-:Y:S02]  /*13f0*/  LOP3.LUT R0, R3, 0xbc, R2, 0x78, !PT ;  /* 0x000000bc03007812 */ /* 0x000fe400078e7802 */
[----:B------:R-:W-:-:S02]  /*1400*/  SGXT R6, R6, 0x1 ;  /* 0x000000010606781a */ /* 0x000fc40000000200 */
[----:B------:R-:W-:Y:S01]  /*1410*/  IADD3 R14, R8, UR27, RZ ;  /* 0x0000001b080e7c10 */ /* 0x000fe2000fffe0ff */
[----:B------:R-:W-:Y:S01]  /*1420*/  IMAD.IADD R3, R7, 0x1, R0 ;  /* 0x0000000107037824 */ /* 0x000fe200078e0200 */
[----:B------:R-:W-:Y:S01]  /*1430*/  LOP3.LUT R6, R9, 0x440, R6, 0x78, !PT ;  /* 0x0000044009067812 */ /* 0x000fe200078e7806 */
[----:B------:R-:W-:Y:S01]  /*1440*/  IMAD.MOV.U32 R7, RZ, RZ, R10 ;  /* 0x000000ffff077224 */ /* 0x000fe200078e000a */
[----:B------:R-:W-:Y:S01]  /*1450*/  LOP3.LUT R9, R13, 0x8, RZ, 0xc0, !PT ;  /* 0x000000080d097812 */ /* 0x000fe200078ec0ff */
[----:B------:R-:W-:Y:S01]  /*1460*/  FMUL R8, R31, 0.25 ;  /* 0x3e8000001f087820 */ /* 0x000fe20000400000 */
[----:B------:R-:W-:Y:S01]  /*1470*/  FSETP.GT.AND P1, PT, |R4|, 8.50705917302346158658e+37, PT ;  /* 0x7e8000000400780b */ /* 0x000fe20003f24200 */
[----:B------:R-:W-:Y:S01]  /*1480*/  FMUL R10, R27, 0.25 ;  /* 0x3e8000001b0a7820 */ /* 0x000fe20000400000 */
[----:B------:R-:W-:Y:S01]  /*1490*/  LEA.HI R0, R9, R14, RZ, 0x1f ;  /* 0x0000000e09007211 */ /* 0x000fe200078ff8ff */
[----:B------:R-:W-:Y:S01]  /*14a0*/  FMUL R9, R30, 0.25 ;  /* 0x3e8000001e097820 */ /* 0x000fe20000400000 */
[----:B------:R-:W-:-:S02]  /*14b0*/  FSETP.GT.AND P2, PT, |R7|, 8.50705917302346158658e+37, PT ;  /* 0x7e8000000700780b */ /* 0x000fc40003f44200 */
[----:B------:R-:W-:Y:S02]  /*14c0*/  FSETP.GEU.AND P6, PT, |R7|, 1.175494350822287508e-38, PT ;  /* 0x008000000700780b */ /* 0x000fe40003fce200 */
[----:B------:R-:W-:Y:S02]  /*14d0*/  FSETP.GEU.AND P5, PT, |R4|, 1.175494350822287508e-38, PT ;  /* 0x008000000400780b */ /* 0x000fe40003fae200 */
[----:B------:R-:W-:Y:S01]  /*14e0*/  FSEL R31, R8, R31, P1 ;  /* 0x0000001f081f7208 */ /* 0x000fe20000800000 */
[----:B------:R-:W-:Y:S01]  /*14f0*/  FMUL R8, R29, 0.25 ;  /* 0x3e8000001d087820 */ /* 0x000fe20000400000 */
[----:B------:R-:W-:Y:S01]  /*1500*/  FSEL R30, R9, R30, P1 ;  /* 0x0000001e091e7208 */ /* 0x000fe20000800000 */
[----:B------:R-:W-:Y:S01]  /*1510*/  FMUL R9, R4, 8388608 ;  /* 0x4b00000004097820 */ /* 0x000fe20000400000 */
[----:B------:R-:W-:Y:S01]  /*1520*/  FSEL R27, R10, R27, P1 ;  /* 0x0000001b0a1b7208 */ /* 0x000fe20000800000 */
[C---:B------:R-:W-:Y:S01]  /*1530*/  FMUL R10, R7.reuse, 8388608 ;  /* 0x4b000000070a7820 */ /* 0x040fe20000400000 */
[----:B------:R-:W-:-:S02]  /*1540*/  FSETP.GEU.AND P3, PT, R7, 1.175494350822287508e-38, PT ;  /* 0x008000000700780b */ /* 0x000fc40003f6e000 */
[----:B------:R-:W-:Y:S02]  /*1550*/  FSETP.GEU.AND P4, PT, R4, 1.175494350822287508e-38, PT ;  /* 0x008000000400780b */ /* 0x000fe40003f8e000 */
[----:B------:R-:W-:Y:S01]  /*1560*/  FSEL R29, R8, R29, P2 ;  /* 0x0000001d081d7208 */ /* 0x000fe20001000000 */
[----:B------:R-:W-:Y:S01]  /*1570*/  @!P5 FMUL R30, R30, 16777216 ;  /* 0x4b8000001e1ed820 */ /* 0x000fe20000400000 */
[----:B------:R-:W-:Y:S01]  /*1580*/  FSEL R10, R10, R7, !P3 ;  /* 0x000000070a0a7208 */ /* 0x000fe20005800000 */
[----:B------:R-:W-:Y:S01]  /*1590*/  @P2 FMUL R7, R7, 0.25 ;  /* 0x3e80000007072820 */ /* 0x000fe20000400000 */
[----:B------:R-:W-:Y:S01]  /*15a0*/  FSEL R8, R9, R4, !P4 ;  /* 0x0000000409087208 */ /* 0x000fe20006000000 */
[----:B------:R-:W-:Y:S01]  /*15b0*/  @P1 FMUL R4, R4, 0.25 ;  /* 0x3e80000004041820 */ /* 0x000fe20000400000 */
[----:B------:R-:W-:Y:S01]  /*15c0*/  LOP3.LUT R5, R5, 0x38, RZ, 0xc0, !PT ;  /* 0x0000003805057812 */ /* 0x000fe200078ec0ff */
[----:B------:R-:W-:Y:S01]  /*15d0*/  @!P6 FMUL R7, R7, 16777216 ;  /* 0x4b8000000707e820 */ /* 0x000fe20000400000 */
[----:B------:R-:W-:Y:S01]  /*15e0*/  IADD3 R9, R10, -0x3f3504f3, RZ ;  /* 0xc0cafb0d0a097810 */ /* 0x000fe20007ffe0ff */
[----:B------:R-:W-:Y:S01]  /*15f0*/  @!P5 FMUL R4, R4, 16777216 ;  /* 0x4b8000000404d820 */ /* 0x000fe20000400000 */
[----:B------:R-:W-:Y:S01]  /*1600*/  LOP3.LUT R6, R5, R11, R6, 0xfe, !PT ;  /* 0x0000000b05067212 */ /* 0x000fe200078efe06 */
[----:B------:R-:W-:Y:S01]  /*1610*/  FMUL R11, R28, 0.25 ;  /* 0x3e8000001c0b7820 */ /* 0x000fe20000400000 */
[----:B------:R-:W-:Y:S01]  /*1620*/  LOP3.LUT R9, R9, 0xff800000, RZ, 0xc0, !PT ;  /* 0xff80000009097812 */ /* 0x000fe200078ec0ff */
[----:B------:R-:W0:Y:S01]  /*1630*/  MUFU.RCP R7, R7 ;  /* 0x0000000700077308 */ /* 0x000e220000001000 */
[----:B------:R-:W-:Y:S01]  /*1640*/  IMAD.IADD R0, R5, 0x1, R0 ;  /* 0x0000000105007824 */ /* 0x000fe200078e0200 */
[----:B------:R-:W-:Y:S01]  /*1650*/  MOV R32, 0x3dc6b27f ;  /* 0x3dc6b27f00207802 */ /* 0x000fe20000000f00 */
[----:B------:R-:W-:Y:S01]  /*1660*/  @!P6 FMUL R29, R29, 16777216 ;  /* 0x4b8000001d1de820 */ /* 0x000fe20000400000 */
[----:B------:R-:W-:Y:S01]  /*1670*/  FSEL R28, R11, R28, P2 ;  /* 0x0000001c0b1c7208 */ /* 0x000fe20001000000 */
[----:B------:R-:W-:Y:S01]  /*1680*/  IMAD.IADD R5, R10, 0x1, -R9 ;  /* 0x000000010a057824 */ /* 0x000fe200078e0a09 */
[----:B------:R-:W-:Y:S01]  /*1690*/  FSEL R20, R20, R25, P2 ;  /* 0x0000001914147208 */ /* 0x000fe20001000000 */
[----:B------:R-:W-:Y:S01]  /*16a0*/  VIADD R11, R8, 0xc0cafb0d ;  /* 0xc0cafb0d080b7836 */ /* 0x000fe20000000000 */
[----:B------:R-:W1:Y:S01]  /*16b0*/  MUFU.RCP R4, R4 ;  /* 0x0000000400047308 */ /* 0x000e620000001000 */
[----:B------:R-:W-:Y:S01]  /*16c0*/  FADD R5, R5, -1 ;  /* 0xbf80000005057421 */ /* 0x000fe20000000000 */
[----:B------:R-:W-:Y:S01]  /*16d0*/  FSEL R24, R21, R24, P2 ;  /* 0x0000001815187208 */ /* 0x000fe20001000000 */
[----:B------:R-:W-:Y:S01]  /*16e0*/  @!P6 FMUL R28, R28, 16777216 ;  /* 0x4b8000001c1ce820 */ /* 0x000fe20000400000 */
[----:B------:R-:W-:Y:S01]  /*16f0*/  LOP3.LUT R19, R11, 0xff800000, RZ, 0xc0, !PT ;  /* 0xff8000000b137812 */ /* 0x000fe200078ec0ff */
[----:B------:R-:W-:Y:S01]  /*1700*/  FFMA.FTZ R22, R5, R32, -0.16845393180847167969 ;  /* 0xbe2c7f3005167423 */ /* 0x000fe20000010020 */
[----:B------:R-:W-:Y:S01]  /*1710*/  FSEL R26, R15, R26, P1 ;  /* 0x0000001a0f1a7208 */ /* 0x000fe20000800000 */
[----:B------:R-:W-:Y:S01]  /*1720*/  @!P6 FMUL R20, R20, 16777216 ;  /* 0x4b8000001414e820 */ /* 0x000fe20000400000 */
[----:B------:R-:W-:Y:S01]  /*1730*/  FSEL R16, RZ, -23, P3 ;  /* 0xc1b80000ff107808 */ /* 0x000fe20001800000 */
[----:B------:R-:W-:Y:S01]  /*1740*/  @!P6 FMUL R24, R24, 16777216 ;  /* 0x4b8000001818e820 */ /* 0x000fe20000400000 */
[----:B------:R-:W-:Y:S01]  /*1750*/  I2FP.F32.S32 R11, R9 ;  /* 0x00000009000b7245 */ /* 0x000fe20000201400 */
[----:B------:R-:W-:Y:S01]  /*1760*/  @!P5 FMUL R31, R31, 16777216 ;  /* 0x4b8000001f1fd820 */ /* 0x000fe20000400000 */
[----:B------:R-:W-:Y:S01]  /*1770*/  @!P5 FMUL R27, R27, 16777216 ;  /* 0x4b8000001b1bd820 */ /* 0x000fe20000400000 */
[----:B------:R-:W-:Y:S01]  /*1780*/  FFMA.FTZ R22, R5, R22, 0.1716887056827545166 ;  /* 0x3e2fcf2a05167423 */ /* 0x000fe20000010016 */
[----:B------:R-:W-:Y:S01]  /*1790*/  @!P5 FMUL R26, R26, 16777216 ;  /* 0x4b8000001a1ad820 */ /* 0x000fe20000400000 */
[----:B------:R-:W-:Y:S01]  /*17a0*/  FFMA.FTZ R16, R11, 1.1920928955078125e-07, R16 ;  /* 0x340000000b107823 */ /* 0x000fe20000010010 */
[----:B------:R-:W-:Y:S01]  /*17b0*/  I2FP.F32.S32 R14, R19 ;  /* 0x00000013000e7245 */ /* 0x000fe20000201400 */
[----:B------:R-:W-:-:S02]  /*17c0*/  IMAD.IADD R11, R8, 0x1, -R19 ;  /* 0x00000001080b7824 */ /* 0x000fc400078e0a13 */
[C---:B0-----:R-:W-:Y:S01]  /*17d0*/  FMUL R29, R7.reuse, R29 ;  /* 0x0000001d071d7220 */ /* 0x041fe20000400000 */
[C---:B------:R-:W-:Y:S01]  /*17e0*/  FMUL R28, R7.reuse, R28 ;  /* 0x0000001c071c7220 */ /* 0x040fe20000400000 */
[C---:B------:R-:W-:Y:S01]  /*17f0*/  FMUL R20, R7.reuse, R20 ;  /* 0x0000001407147220 */ /* 0x040fe20000400000 */
[C---:B-1----:R-:W-:Y:S01]  /*1800*/  FMUL R19, R4.reuse, R30 ;  /* 0x0000001e04137220 */ /* 0x042fe20000400000 */
[----:B------:R-:W-:Y:S01]  /*1810*/  FMUL R7, R7, R24 ;  /* 0x0000001807077220 */ /* 0x000fe20000400000 */
[C---:B------:R-:W-:Y:S01]  /*1820*/  FMUL R31, R4.reuse, R31 ;  /* 0x0000001f041f7220 */ /* 0x040fe20000400000 */
[C---:B------:R-:W-:Y:S01]  /*1830*/  FMUL R30, R4.reuse, R27 ;  /* 0x0000001b041e7220 */ /* 0x040fe20000400000 */
[----:B------:R-:W-:Y:S01]  /*1840*/  FFMA.FTZ R22, R5, R22, -0.17900948226451873779 ;  /* 0xbe374e4305167423 */ /* 0x000fe20000010016 */
[----:B------:R-:W-:Y:S01]  /*1850*/  FMUL R4, R4, R26 ;  /* 0x0000001a04047220 */ /* 0x000fe20000400000 */
[----:B------:R-:W-:Y:S01]  /*1860*/  F2FP.BF16.F32.PACK_AB R28, R28, R7 ;  /* 0x000000071c1c723e */ /* 0x000fe200000010ff */
[----:B------:R-:W-:Y:S01]  /*1870*/  FADD R11, R11, -1 ;  /* 0xbf8000000b0b7421 */ /* 0x000fe20000000000 */
[----:B------:R-:W-:Y:S01]  /*1880*/  FFMA.FTZ R22, R5, R22, 0.20512372255325317383 ;  /* 0x3e520bf405167423 */ /* 0x000fe20000010016 */
[----:B------:R-:W-:-:S02]  /*1890*/  F2FP.BF16.F32.PACK_AB R20, R29, R20 ;  /* 0x000000141d14723e */ /* 0x000fc400000010ff */
[----:B------:R-:W-:Y:S01]  /*18a0*/  F2FP.BF16.F32.PACK_AB R19, R19, R4 ;  /* 0x000000041313723e */ /* 0x000fe200000010ff */
[----:B------:R-:W-:Y:S01]  /*18b0*/  FFMA.FTZ R22, R5, R22, -0.24046532809734344482 ;  /* 0xbe763c8b05167423 */ /* 0x000fe20000010016 */
[----:B------:R-:W-:Y:S01]  /*18c0*/  F2FP.BF16.F32.PACK_AB R31, R31, R30 ;  /* 0x0000001e1f1f723e */ /* 0x000fe200000010ff */
[----:B------:R-:W-:Y:S01]  /*18d0*/  STS [R3+UR27], R28 ;  /* 0x0000001c03007988 */ /* 0x000fe2000800081b */
[----:B------:R-:W-:Y:S01]  /*18e0*/  LOP3.LUT R26, R3, 0x40, RZ, 0x3c, !PT ;  /* 0x00000040031a7812 */ /* 0x000fe200078e3cff */
[----:B------:R-:W-:Y:S01]  /*18f0*/  FFMA.FTZ R24, R11, R32, -0.16845393180847167969 ;  /* 0xbe2c7f300b187423 */ /* 0x000fe20000010020 */
[----:B------:R-:W-:Y:S01]  /*1900*/  FFMA.FTZ R22, R5, R22, 0.28857114911079406738 ;  /* 0x3e93bf9905167423 */ /* 0x000fe20000010016 */
[----:B------:R0:W-:Y:S01]  /*1910*/  STS [R3+UR27+0x100], R20 ;  /* 0x0001001403007988 */ /* 0x0001e2000800081b */
[----:B------:R-:W-:Y:S01]  /*1920*/  FSEL R15, RZ, -23, P4 ;  /* 0xc1b80000ff0f7808 */ /* 0x000fe20002000000 */
[----:B------:R-:W-:Y:S01]  /*1930*/  FFMA.FTZ R24, R11, R24, 0.1716887056827545166 ;  /* 0x3e2fcf2a0b187423 */ /* 0x000fe20000010018 */
[----:B------:R-:W-:Y:S01]  /*1940*/  FFMA.FTZ R22, R5, R22, -0.36067417263984680176 ;  /* 0xbeb8aa4905167423 */ /* 0x000fe20000010016 */
[----:B------:R-:W-:Y:S01]  /*1950*/  STS [R26+UR27+0x400], R19 ;  /* 0x000400131a007988 */ /* 0x000fe2000800081b */
[----:B------:R-:W-:Y:S01]  /*1960*/  LOP3.LUT R29, R6, 0x4, RZ, 0x3c, !PT ;  /* 0x00000004061d7812 */ /* 0x000fe200078e3cff */
[----:B------:R-:W-:Y:S01]  /*1970*/  FFMA.FTZ R15, R14, 1.1920928955078125e-07, R15 ;  /* 0x340000000e0f7823 */ /* 0x000fe2000001000f */
[----:B------:R-:W-:Y:S01]  /*1980*/  FFMA.FTZ R24, R11, R24, -0.17900948226451873779 ;  /* 0xbe374e430b187423 */ /* 0x000fe20000010018 */
[----:B------:R1:W-:Y:S01]  /*1990*/  STS [R26+UR27+0x500], R31 ;  /* 0x0005001f1a007988 */ /* 0x0003e2000800081b */
[----:B------:R-:W2:Y:S01]  /*19a0*/  LDC R14, c[0x0][0x278] ;  /* 0x00009e00ff0e7b82 */ /* 0x000ea20000000800 */
[----:B------:R-:W-:Y:S01]  /*19b0*/  FFMA.FTZ R22, R5, R22, 0.48089820146560668945 ;  /* 0x3ef6384a05167423 */ /* 0x000fe20000010016 */
[----:B------:R-:W-:-:S06]  /*19c0*/  FFMA.FTZ R24, R11, R24, 0.20512372255325317383 ;  /* 0x3e520bf40b187423 */ /* 0x000fcc0000010018 */
[----:B------:R-:W-:Y:S01]  /*19d0*/  BAR.SYNC.DEFER_BLOCKING 0x0 ;  /* 0x0000000000007b1d */ /* 0x000fe20000010000 */
[----:B------:R-:W-:Y:S01]  /*19e0*/  SHF.R.U32.HI R21, RZ, 0x6, R13 ;  /* 0x00000006ff157819 */ /* 0x000fe2000001160d */
[----:B------:R-:W-:Y:S01]  /*19f0*/  FFMA.FTZ R22, R5, R22, -0.72134751081466674805 ;  /* 0xbf38aa3b05167423 */ /* 0x000fe20000010016 */
[----:B------:R-:W-:Y:S01]  /*1a00*/  FFMA.FTZ R24, R11, R24, -0.24046532809734344482 ;  /* 0xbe763c8b0b187423 */ /* 0x000fe20000010018 */
[----:B------:R-:W-:Y:S01]  /*1a10*/  ISETP.GE.U32.AND P1, PT, R10, 0x7f800000, PT ;  /* 0x7f8000000a00780c */ /* 0x000fe20003f26070 */
[----:B0-----:R-:W-:Y:S02]  /*1a20*/  IMAD R20, R12, UR5, RZ ;  /* 0x000000050c147c24 */ /* 0x001fe4000f8e02ff */
[----:B------:R-:W-:Y:S01]  /*1a30*/  FMUL R22, R5, R22 ;  /* 0x0000001605167220 */ /* 0x000fe20000400000 */
[----:B------:R-:W-:Y:S01]  /*1a40*/  FFMA.FTZ R24, R11, R24, 0.28857114911079406738 ;  /* 0x3e93bf990b187423 */ /* 0x000fe20000010018 */
[----:B------:R-:W-:Y:S01]  /*1a50*/  SGXT.U32 R21, R21, 0x2 ;  /* 0x000000021515781a */ /* 0x000fe20000000000 */
[----:B------:R-:W-:Y:S01]  /*1a60*/  UIMAD.WIDE UR4, UR4, 0x2, URZ ;  /* 0x00000002040478a5 */ /* 0x000fe2000f8e023f */
[----:B------:R-:W-:Y:S01]  /*1a70*/  FMUL R22, R5, R22 ;  /* 0x0000001605167220 */ /* 0x000fe20000400000 */
[----:B------:R-:W-:Y:S01]  /*1a80*/  FFMA.FTZ R24, R11, R24, -0.36067417263984680176 ;  /* 0xbeb8aa490b187423 */ /* 0x000fe20000010018 */
[----:B------:R-:W-:Y:S01]  /*1a90*/  ISETP.GE.U32.AND P3, PT, R8, 0x7f800000, PT ;  /* 0x7f8000000800780c */ /* 0x000fe20003f66070 */
[----:B-1----:R-:W-:-:S04]  /*1aa0*/  IMAD.HI R26, R20, 0x2, RZ ;  /* 0x00000002141a7827 */ /* 0x002fc800078e02ff */
[----:B------:R-:W-:Y:S01]  /*1ab0*/  FFMA.FTZ R13, R5, 1.4426950216293334961, R22 ;  /* 0x3fb8aa3b050d7823 */ /* 0x000fe20000010016 */
[C---:B------:R-:W-:Y:S01]  /*1ac0*/  FFMA.FTZ R24, R11.reuse, R24, 0.48089820146560668945 ;  /* 0x3ef6384a0b187423 */ /* 0x040fe20000010018 */
[----:B------:R-:W0:Y:S01]  /*1ad0*/  LDC.64 R4, c[0x0][0x228] ;  /* 0x00008a00ff047b82 */ /* 0x000e220000000a00 */
[----:B------:R-:W-:Y:S02]  /*1ae0*/  @P1 IMAD.MOV.U32 R23, RZ, RZ, 0x7f800000 ;  /* 0x7f800000ff171424 */ /* 0x000fe400078e00ff */
[----:B------:R-:W-:Y:S01]  /*1af0*/  FADD R3, R16, R13 ;  /* 0x0000000d10037221 */ /* 0x000fe20000000000 */
[----:B------:R-:W-:Y:S01]  /*1b00*/  FFMA.FTZ R24, R11, R24, -0.72134751081466674805 ;  /* 0xbf38aa3b0b187423 */ /* 0x000fe20000010018 */
[C---:B------:R-:W-:Y:S01]  /*1b10*/  FSETP.NEU.AND P2, PT, R10.reuse, RZ, PT ;  /* 0x000000ff0a00720b */ /* 0x040fe20003f4d000 */
[----:B--2---:R-:W-:Y:S02]  /*1b20*/  IMAD R21, R21, R14, RZ ;  /* 0x0000000e15157224 */ /* 0x004fe400078e02ff */
[----:B------:R-:W-:Y:S01]  /*1b30*/  @P1 FFMA.FTZ R3, R10, R23, +INF ;  /* 0x7f8000000a031423 */ /* 0x000fe20000010017 */
[C---:B------:R-:W-:Y:S01]  /*1b40*/  FMUL R24, R11.reuse, R24 ;  /* 0x000000180b187220 */ /* 0x040fe20000400000 */
[----:B------:R-:W1:Y:S01]  /*1b50*/  LDS R19, [R6+UR27] ;  /* 0x0000001b06137984 */ /* 0x000e620008000800 */
[----:B------:R-:W-:Y:S01]  /*1b60*/  SHF.L.U32 R23, R20, 0x1, RZ ;  /* 0x0000000114177819 */ /* 0x000fe200000006ff */
[----:B------:R-:W-:Y:S01]  /*1b70*/  @P3 IMAD.MOV.U32 R25, RZ, RZ, 0x7f800000 ;  /* 0x7f800000ff193424 */ /* 0x000fe200078e00ff */
[----:B------:R-:W-:Y:S01]  /*1b80*/  LEA R7, R14, R21, 0x2 ;  /* 0x000000150e077211 */ /* 0x000fe200078e10ff */
[----:B------:R-:W2:Y:S01]  /*1b90*/  LDS R27, [R29+UR27] ;  /* 0x0000001b1d1b7984 */ /* 0x000ea20008000800 */
[----:B------:R-:W-:Y:S01]  /*1ba0*/  FMUL R24, R11, R24 ;  /* 0x000000180b187220 */ /* 0x000fe20000400000 */
[----:B------:R-:W-:Y:S01]  /*1bb0*/  FSETP.NEU.AND P1, PT, R8, RZ, PT ;  /* 0x000000ff0800720b */ /* 0x000fe20003f2d000 */
[----:B------:R-:W3:Y:S01]  /*1bc0*/  LDC.64 R32, c[0x0][0x230] ;  /* 0x00008c00ff207b82 */ /* 0x000ee20000000a00 */
[----:B------:R4:W-:Y:S01]  /*1bd0*/  LDS R31, [R6+UR27+0x200] ;  /* 0x0002001b061f7984 */ /* 0x0009e20008000800 */
[----:B------:R-:W-:-:S02]  /*1be0*/  IMAD R9, R14, 0x4, R7 ;  /* 0x000000040e097824 */ /* 0x000fc400078e0207 */
[----:B------:R-:W-:Y:S01]  /*1bf0*/  FFMA.FTZ R24, R11, 1.4426950216293334961, R24 ;  /* 0x3fb8aa3b0b187823 */ /* 0x000fe20000010018 */
[----:B------:R-:W-:Y:S01]  /*1c00*/  FSEL R3, R3, -INF , P2 ;  /* 0xff80000003037808 */ /* 0x000fe20001000000 */
[----:B------:R-:W5:Y:S01]  /*1c10*/  LDS R29, [R29+UR27+0x200] ;  /* 0x0002001b1d1d7984 */ /* 0x000f620008000800 */
[----:B------:R-:W-:Y:S02]  /*1c20*/  IMAD R11, R14, 0x4, R9 ;  /* 0x000000040e0b7824 */ /* 0x000fe400078e0209 */
[----:B------:R-:W-:Y:S01]  /*1c30*/  FADD R13, R15, R24 ;  /* 0x000000180f0d7221 */ /* 0x000fe20000000000 */
[----:B------:R-:W-:Y:S01]  /*1c40*/  @P3 FFMA.FTZ R13, R8, R25, +INF ;  /* 0x7f800000080d3423 */ /* 0x000fe20000010019 */
[----:B0-----:R-:W-:Y:S01]  /*1c50*/  IADD3 R24, P4, P5, R23, UR6, R4 ;  /* 0x0000000617187c10 */ /* 0x001fe2000fd9e004 */
[----:B------:R-:W-:Y:S01]  /*1c60*/  ULDC UR4, c[0x0][0x27c] ;  /* 0x00009f0000047ab9 */ /* 0x000fe20000000800 */
[----:B------:R-:W-:Y:S01]  /*1c70*/  LEA R15, R14, R11, 0x2 ;  /* 0x0000000b0e0f7211 */ /* 0x000fe200078e10ff */
[----:B------:R-:W-:Y:S01]  /*1c80*/  UIMAD UR4, UR26, UR4, URZ ;  /* 0x000000041a0472a4 */ /* 0x000fe2000f8e023f */
[----:B------:R-:W-:-:S02]  /*1c90*/  IADD3.X R26, R26, UR5, R5, P4, P5 ;  /* 0x000000051a1a7c10 */ /* 0x000fc4000a7ea405 */
[-C--:B------:R-:W-:Y:S01]  /*1ca0*/  LEA R4, P5, R21, R24.reuse, 0x1 ;  /* 0x0000001815047211 */ /* 0x080fe200078a08ff */
[C---:B------:R-:W-:Y:S01]  /*1cb0*/  IMAD R16, R14.reuse, 0x4, R15 ;  /* 0x000000040e107824 */ /* 0x040fe200078e020f */
[----:B----4-:R-:W-:Y:S01]  /*1cc0*/  LEA R6, P6, R7, R24, 0x1 ;  /* 0x0000001807067211 */ /* 0x010fe200078c08ff */
[----:B------:R-:W-:Y:S01]  /*1cd0*/  USHF.L.U32 UR6, UR4, 0x2, URZ ;  /* 0x0000000204067899 */ /* 0x000fe2000800063f */
[-C--:B------:R-:W-:Y:S01]  /*1ce0*/  LEA.HI.X.SX32 R5, R21, R26.reuse, 0x1, P5 ;  /* 0x0000001a15057211 */ /* 0x080fe200028f0eff */
[----:B------:R-:W-:Y:S01]  /*1cf0*/  IMAD R23, R14, 0x4, R16 ;  /* 0x000000040e177824 */ /* 0x000fe200078e0210 */
[----:B------:R-:W-:Y:S01]  /*1d00*/  LEA.HI.X.SX32 R7, R7, R26, 0x1, P6 ;  /* 0x0000001a07077211 */ /* 0x000fe200030f0eff */
[----:B------:R-:W-:Y:S01]  /*1d10*/  UIMAD.WIDE UR4, UR4, 0x4, URZ ;  /* 0x00000004040478a5 */ /* 0x000fe2000f8e023f */
[-C--:B------:R-:W-:Y:S02]  /*1d20*/  LEA R8, P3, R9, R24.reuse, 0x1 ;  /* 0x0000001809087211 */ /* 0x080fe400078608ff */
[----:B------:R-:W-:-:S02]  /*1d30*/  LEA R10, P4, R11, R24, 0x1 ;  /* 0x000000180b0a7211 */ /* 0x000fc400078808ff */
[----:B------:R-:W-:Y:S02]  /*1d40*/  LEA R25, R14, R23, 0x2 ;  /* 0x000000170e197211 */ /* 0x000fe400078e10ff */
[----:B------:R-:W-:Y:S02]  /*1d50*/  LEA.HI.X.SX32 R9, R9, R26, 0x1, P3 ;  /* 0x0000001a09097211 */ /* 0x000fe400018f0eff */
[----:B------:R-:W-:Y:S01]  /*1d60*/  LEA R14, P5, R15, R24, 0x1 ;  /* 0x000000180f0e7211 */ /* 0x000fe200078a08ff */
[----:B-1----:R0:W-:Y:S01]  /*1d70*/  STG.E.U16 desc[UR28][R4.64], R19 ;  /* 0x0000001304007986 */ /* 0x0021e2000c10151c */
[----:B------:R-:W-:Y:S02]  /*1d80*/  LEA.HI.X.SX32 R11, R11, R26, 0x1, P4 ;  /* 0x0000001a0b0b7211 */ /* 0x000fe400020f0eff */
[-C--:B------:R-:W-:Y:S01]  /*1d90*/  LEA R20, P6, R16, R24.reuse, 0x1 ;  /* 0x0000001810147211 */ /* 0x080fe200078c08ff */
[----:B--2---:R1:W-:Y:S01]  /*1da0*/  STG.E.U16 desc[UR28][R6.64], R27 ;  /* 0x0000001b06007986 */ /* 0x0043e2000c10151c */
[----:B------:R-:W-:-:S02]  /*1db0*/  LEA R22, P3, R23, R24, 0x1 ;  /* 0x0000001817167211 */ /* 0x000fc400078608ff */
[----:B------:R-:W-:Y:S02]  /*1dc0*/  LEA R24, P4, R25, R24, 0x1 ;  /* 0x0000001819187211 */ /* 0x000fe400078808ff */
[-C--:B------:R-:W-:Y:S02]  /*1dd0*/  LEA.HI.X.SX32 R15, R15, R26.reuse, 0x1, P5 ;  /* 0x0000001a0f0f7211 */ /* 0x080fe400028f0eff */
[-C--:B------:R-:W-:Y:S01]  /*1de0*/  LEA.HI.X.SX32 R21, R16, R26.reuse, 0x1, P6 ;  /* 0x0000001a10157211 */ /* 0x080fe200030f0eff */
[----:B------:R-:W-:Y:S01]  /*1df0*/  FFMA R16, R3, 0.69314718246459960938, R18 ;  /* 0x3f31721803107823 */ /* 0x000fe20000000012 */
[----:B0-----:R-:W-:Y:S01]  /*1e00*/  PRMT R5, R19, 0x7632, R5 ;  /* 0x0000763213057816 */ /* 0x001fe20000000005 */
[C---:B------:R-:W-:Y:S01]  /*1e10*/  IMAD.SHL.U32 R3, R12.reuse, 0x4, RZ ;  /* 0x000000040c037824 */ /* 0x040fe200078e00ff */
[----:B------:R-:W-:Y:S01]  /*1e20*/  FSEL R4, R13, -INF , P1 ;  /* 0xff8000000d047808 */ /* 0x000fe20000800000 */
[----:B------:R-:W-:Y:S01]  /*1e30*/  IMAD.HI R12, R12, 0x4, RZ ;  /* 0x000000040c0c7827 */ /* 0x000fe200078e02ff */
[----:B-1----:R-:W-:Y:S01]  /*1e40*/  PRMT R7, R27, 0x7632, R7 ;  /* 0x000076321b077816 */ /* 0x002fe20000000007 */
[----:B------:R-:W-:Y:S01]  /*1e50*/  STG.E.U16 desc[UR28][R8.64], R5 ;  /* 0x0000000508007986 */ /* 0x000fe2000c10151c */
[-C--:B------:R-:W-:Y:S01]  /*1e60*/  LEA.HI.X.SX32 R23, R23, R26.reuse, 0x1, P3 ;  /* 0x0000001a17177211 */ /* 0x080fe200018f0eff */
[----:B------:R-:W-:Y:S01]  /*1e70*/  FFMA R17, R4, 0.69314718246459960938, R17 ;  /* 0x3f31721804117823 */ /* 0x000fe20000000011 */
[----:B------:R-:W-:Y:S01]  /*1e80*/  LEA.HI.X.SX32 R25, R25, R26, 0x1, P4 ;  /* 0x0000001a19197211 */ /* 0x000fe200020f0eff */
[----:B------:R0:W-:Y:S01]  /*1e90*/  STG.E.U16 desc[UR28][R10.64], R7 ;  /* 0x000000070a007986 */ /* 0x0001e2000c10151c */
[----:B-----5:R-:W-:-:S02]  /*1ea0*/  PRMT R4, R29, 0x7632, R4 ;  /* 0x000076321d047816 */ /* 0x020fc40000000004 */
[----:B------:R-:W-:Y:S01]  /*1eb0*/  LOP3.LUT R2, R2, 0xf8, RZ, 0xc0, !PT ;  /* 0x000000f802027812 */ /* 0x000fe200078ec0ff */
[----:B------:R1:W-:Y:S01]  /*1ec0*/  STG.E.U16 desc[UR28][R14.64], R31 ;  /* 0x0000001f0e007986 */ /* 0x0003e2000c10151c */
[----:B---3--:R-:W-:-:S03]  /*1ed0*/  IADD3 R32, P1, P2, R3, UR6, R32 ;  /* 0x0000000603207c10 */ /* 0x008fc6000fa3e020 */
[----:B------:R1:W-:Y:S01]  /*1ee0*/  STG.E.U16 desc[UR28][R20.64], R29 ;  /* 0x0000001d14007986 */ /* 0x0003e2000c10151c */
[----:B------:R-:W-:Y:S02]  /*1ef0*/  IADD3.X R33, R12, UR5, R33, P1, P2 ;  /* 0x000000050c217c10 */ /* 0x000fe40008fe4421 */
[----:B0-----:R-:W-:-:S05]  /*1f00*/  PRMT R11, R31, 0x7632, R11 ;  /* 0x000076321f0b7816 */ /* 0x001fca000000000b */
[----:B------:R1:W-:Y:S04]  /*1f10*/  STG.E.U16 desc[UR28][R22.64], R11 ;  /* 0x0000000b16007986 */ /* 0x0003e8000c10151c */
[----:B------:R1:W-:Y:S01]  /*1f20*/  STG.E.U16 desc[UR28][R24.64], R4 ;  /* 0x0000000418007986 */ /* 0x0003e2000c10151c */
[----:B------:R-:W-:Y:S06]  /*1f30*/  BAR.SYNC.DEFER_BLOCKING 0x0 ;  /* 0x0000000000007b1d */ /* 0x000fec0000010000 */
[----:B------:R1:W-:Y:S02]  /*1f40*/  STS.64 [R2+UR27], R16 ;  /* 0x0000001002007988 */ /* 0x0003e40008000a1b */
[----:B------:R-:W-:Y:S06]  /*1f50*/  BAR.SYNC.DEFER_BLOCKING 0x0 ;  /* 0x0000000000007b1d */ /* 0x000fec0000010000 */
[----:B------:R-:W-:Y:S05]  /*1f60*/  @P0 EXIT ;  /* 0x000000000000094d */ /* 0x000fea0003800000 */
[----:B------:R-:W0:Y:S04]  /*1f70*/  LDS R3, [R0] ;  /* 0x0000000000037984 */ /* 0x000e280000000800 */
[----:B0-----:R-:W-:Y:S01]  /*1f80*/  STG.E desc[UR28][R32.64], R3 ;  /* 0x0000000320007986 */ /* 0x001fe2000c10191c */
[----:B------:R-:W-:Y:S05]  /*1f90*/  EXIT ;  /* 0x000000000000794d */ /* 0x000fea0003800000 */
.L_x_2:
[----:B------:R-:W-:-:S00]  /*1fa0*/  BRA `(.L_x_2) ;  /* 0xfffffffc00fc7947 */ /* 0x000fc0000383ffff */
[----:B------:R-:W-:-:S00]  /*1fb0*/  NOP ;  /* 0x0000000000007918 */ /* 0x000fc00000000000 */
        /* <DEDUP_REMOVED lines=12> */
.L_x_3:


//--------------------- .nv.global.init           --------------------------
	.section	.nv.global.init,"aw",@progbits
.nv.global.init:
	.type		_$_str,@object
	.size		_$_str,(.L_0 - _$_str)
_$_str:
        /*0000*/ 	.byte	0x5f, 0x5f, 0x43, 0x55, 0x44, 0x41, 0x5f, 0x46, 0x54, 0x5a, 0x00
.L_0:


//--------------------- .nv.shared.attn_fwd       --------------------------
	.section	.nv.shared.attn_fwd,"aw",@nobits
	.sectionflags	@""
	.align	16
	.zero		1024


//--------------------- .nv.shared.reserved.0     --------------------------
	.section	.nv.shared.reserved.0,"aw",@nobits
	.weak		__nv_reservedSMEM_offset_0_alias
	.size		__nv_reservedSMEM_offset_0_alias, 0, 0
	.other		__nv_reservedSMEM_offset_0_alias,@"STO_CUDA_RESERVED_SHARED STV_DEFAULT"
__nv_reservedSMEM_offset_0_alias:
	.zero		0


//--------------------- .nv.constant0.attn_fwd    --------------------------
	.section	.nv.constant0.attn_fwd,"a",@progbits
	.sectionflags	@""
	.align	4
.nv.constant0.attn_fwd:
	.zero		664


//--------------------- SYMBOLS --------------------------

	.type		.nv.reservedSmem.offset0,@object
	.size		.nv.reservedSmem.offset0,0x4
